// auto-generated by cutlass_sweep.gemm — config: {"arch": "sm_90", "cluster_m": 1, "cluster_n": 8, "dtype": "e4m3", "dtype_b": "e4m3", "layout": "nt", "stages": 0, "tile_k": 128, "tile_m": 256, "tile_n": 256}
#include "cutlass/cutlass.h"
#include "cutlass/gemm/collective/collective_builder.hpp"
#include "cutlass/gemm/device/gemm_universal_adapter.h"
#include "cutlass/gemm/kernel/gemm_universal.hpp"
#include "cutlass/epilogue/collective/collective_builder.hpp"

using ElemA = cutlass::float_e4m3_t;
using ElemB = cutlass::float_e4m3_t;
using ElemCD = cutlass::float_e4m3_t;
using Acc  = float;
using TileShape    = cute::Shape<cute::_256, cute::_256, cute::_128>;
using ClusterShape = cute::Shape<cute::_1, cute::_8, cute::_1>;

using CollectiveEpilogue = typename cutlass::epilogue::collective::CollectiveBuilder<
    cutlass::arch::Sm90, cutlass::arch::OpClassTensorOp,
    TileShape, ClusterShape,
    cutlass::epilogue::collective::EpilogueTileAuto,
    Acc, Acc,
    ElemCD, cutlass::layout::RowMajor, 128 / cutlass::sizeof_bits<ElemCD>::value,
    ElemCD, cutlass::layout::RowMajor, 128 / cutlass::sizeof_bits<ElemCD>::value,
    cutlass::epilogue::collective::EpilogueScheduleAuto
  >::CollectiveOp;

using CollectiveMainloop = typename cutlass::gemm::collective::CollectiveBuilder<
    cutlass::arch::Sm90, cutlass::arch::OpClassTensorOp,
    ElemA, cutlass::layout::RowMajor, 128 / cutlass::sizeof_bits<ElemA>::value,
    ElemB, cutlass::layout::ColumnMajor, 128 / cutlass::sizeof_bits<ElemB>::value,
    Acc,
    TileShape, ClusterShape,
    cutlass::gemm::collective::StageCountAutoCarveout<static_cast<int>(sizeof(typename CollectiveEpilogue::SharedStorage))>,
    cutlass::gemm::collective::KernelScheduleAuto
  >::CollectiveOp;

using GemmKernel = cutlass::gemm::kernel::GemmUniversal<
    cute::Shape<int,int,int,int>,
    CollectiveMainloop,
    CollectiveEpilogue
>;
using Gemm = cutlass::gemm::device::GemmUniversalAdapter<GemmKernel>;

// Force the device kernel symbol into the cubin without needing a host main.
auto* _anchor = &cutlass::device_kernel<GemmKernel>;


// ===== COMPILED SASS (sm_90a) =====

	.target	sm_90a

	.elftype	@"ET_EXEC"


//--------------------- .note.nv.tkinfo           --------------------------
	.section	.note.nv.tkinfo,"",@"SHT_NOTE"
	.sectionflags	@"SHF_NOTE_NV_TKINFO"
	.tkinfo
        /*0018*/ 	.word	0x00000002
        /*0030*/ 	.string	""
        /*0030*/ 	.string	"ptxas"
        /*0030*/ 	.string	"Cuda compilation tools, release 13.0, V13.0.88"
        /*0030*/ 	.string	"Build cuda_13.0.r13.0/compiler.36424714_0"
        /*0030*/ 	.string	"-arch sm_90a -m 64 "



//--------------------- .note.nv.cuinfo           --------------------------
	.section	.note.nv.cuinfo,"",@"SHT_NOTE"
	.sectionflags	@"SHF_NOTE_NV_CUINFO"
        /*0018*/ 	.short	0x0002
        /*001a*/ 	.short	0x005a
        /*001c*/ 	.short	0x0082
	.zero		2


//--------------------- .nv.info                  --------------------------
	.section	.nv.info,"",@"SHT_CUDA_INFO"
	.align	4


	//----- nvinfo : EIATTR_REGCOUNT
	.align		4
        /*0000*/ 	.byte	0x04, 0x2f
        /*0002*/ 	.short	(.L_12 - .L_11)
	.align		4
.L_11:
        /*0004*/ 	.word	index@(_ZN7cutlass13device_kernelINS_4gemm6kernel13GemmUniversalIN4cute5tupleIJiiiiEEENS1_10collective13CollectiveMmaINS1_37MainloopSm90TmaGmmaWarpSpecializedFP8ILi3ENS5_IJNS4_1CILi1EEENSA_ILi8EEESB_EEENS1_35KernelTmaWarpSpecializedCooperativeEEENS5_IJNSA_ILi256EEESG_NSA_ILi128EEEEEENS_12float_e4m3_tENS5_IJlSB_lEEESJ_SK_NS4_8TiledMMAINS4_8MMA_AtomIJNS4_4SM904GMMA31MMA_64x256x32_F32E4M3E4M3_SS_TNILNSO_7ScaleInE1ELSQ_1EEEEEENS4_6LayoutINS5_IJNSA_ILi2EEESB_SB_EEENS5_IJSB_NSA_ILi0EEESW_EEEEENS5_IJNS4_10UnderscoreESZ_SZ_EEEEENS4_23SM90_TMA_LOAD_MULTICASTENS4_14ComposedLayoutINS4_7SwizzleILi3ELi4ELi3EEENS4_18smem_ptr_flag_bitsILi8EEENST_INS5_IJSC_SH_EEENS5_IJSH_SB_EEEEEEEvNS4_8identityENS4_13SM90_TMA_LOADES1B_vS1C_EENS_8epilogue10collective6detail29Sm90TmaWarpSpecializedAdapterINS1G_15DefaultEpilogueISJ_SK_SK_NS1F_6thread17LinearCombinationISJ_Li1EffLNS1K_9ScaleType4KindE0ELNS_15FloatRoundStyleE2ESJ_EENS1_15EpilogueDefaultEEEEEvvEEEEvNT_6ParamsE)
        /*0008*/ 	.word	0x000000a8


	//----- nvinfo : EIATTR_FRAME_SIZE
	.align		4
.L_12:
        /*000c*/ 	.byte	0x04, 0x11
        /*000e*/ 	.short	(.L_14 - .L_13)
	.align		4
.L_13:
        /*0010*/ 	.word	index@(_ZN7cutlass13device_kernelINS_4gemm6kernel13GemmUniversalIN4cute5tupleIJiiiiEEENS1_10collective13CollectiveMmaINS1_37MainloopSm90TmaGmmaWarpSpecializedFP8ILi3ENS5_IJNS4_1CILi1EEENSA_ILi8EEESB_EEENS1_35KernelTmaWarpSpecializedCooperativeEEENS5_IJNSA_ILi256EEESG_NSA_ILi128EEEEEENS_12float_e4m3_tENS5_IJlSB_lEEESJ_SK_NS4_8TiledMMAINS4_8MMA_AtomIJNS4_4SM904GMMA31MMA_64x256x32_F32E4M3E4M3_SS_TNILNSO_7ScaleInE1ELSQ_1EEEEEENS4_6LayoutINS5_IJNSA_ILi2EEESB_SB_EEENS5_IJSB_NSA_ILi0EEESW_EEEEENS5_IJNS4_10UnderscoreESZ_SZ_EEEEENS4_23SM90_TMA_LOAD_MULTICASTENS4_14ComposedLayoutINS4_7SwizzleILi3ELi4ELi3EEENS4_18smem_ptr_flag_bitsILi8EEENST_INS5_IJSC_SH_EEENS5_IJSH_SB_EEEEEEEvNS4_8identityENS4_13SM90_TMA_LOADES1B_vS1C_EENS_8epilogue10collective6detail29Sm90TmaWarpSpecializedAdapterINS1G_15DefaultEpilogueISJ_SK_SK_NS1F_6thread17LinearCombinationISJ_Li1EffLNS1K_9ScaleType4KindE0ELNS_15FloatRoundStyleE2ESJ_EENS1_15EpilogueDefaultEEEEEvvEEEEvNT_6ParamsE)
        /*0014*/ 	.word	0x00000cc8


	//----- nvinfo : EIATTR_MIN_STACK_SIZE
	.align		4
.L_14:
        /*0018*/ 	.byte	0x04, 0x12
        /*001a*/ 	.short	(.L_16 - .L_15)
	.align		4
.L_15:
        /*001c*/ 	.word	index@(_ZN7cutlass13device_kernelINS_4gemm6kernel13GemmUniversalIN4cute5tupleIJiiiiEEENS1_10collective13CollectiveMmaINS1_37MainloopSm90TmaGmmaWarpSpecializedFP8ILi3ENS5_IJNS4_1CILi1EEENSA_ILi8EEESB_EEENS1_35KernelTmaWarpSpecializedCooperativeEEENS5_IJNSA_ILi256EEESG_NSA_ILi128EEEEEENS_12float_e4m3_tENS5_IJlSB_lEEESJ_SK_NS4_8TiledMMAINS4_8MMA_AtomIJNS4_4SM904GMMA31MMA_64x256x32_F32E4M3E4M3_SS_TNILNSO_7ScaleInE1ELSQ_1EEEEEENS4_6LayoutINS5_IJNSA_ILi2EEESB_SB_EEENS5_IJSB_NSA_ILi0EEESW_EEEEENS5_IJNS4_10UnderscoreESZ_SZ_EEEEENS4_23SM90_TMA_LOAD_MULTICASTENS4_14ComposedLayoutINS4_7SwizzleILi3ELi4ELi3EEENS4_18smem_ptr_flag_bitsILi8EEENST_INS5_IJSC_SH_EEENS5_IJSH_SB_EEEEEEEvNS4_8identityENS4_13SM90_TMA_LOADES1B_vS1C_EENS_8epilogue10collective6detail29Sm90TmaWarpSpecializedAdapterINS1G_15DefaultEpilogueISJ_SK_SK_NS1F_6thread17LinearCombinationISJ_Li1EffLNS1K_9ScaleType4KindE0ELNS_15FloatRoundStyleE2ESJ_EENS1_15EpilogueDefaultEEEEEvvEEEEvNT_6ParamsE)
        /*0020*/ 	.word	0x00000cc8
.L_16:


//--------------------- .nv.compat                --------------------------
	.section	.nv.compat,"",@"SHT_CUDA_COMPAT_INFO"
	.align	4
        /*0000*/ 	.byte	0x02, 0x09, 0x01, 0x00, 0x02, 0x02, 0x04, 0x00, 0x02, 0x05, 0x05, 0x00, 0x03, 0x07, 0x01, 0x01
        /*0010*/ 	.byte	0x02, 0x03, 0x01, 0x00, 0x02, 0x06, 0x01, 0x00, 0x04, 0x0b, 0x08, 0x00, 0x00, 0x00, 0x00, 0x00
        /*0020*/ 	.byte	0x00, 0x00, 0x00, 0x00


//--------------------- .nv.info._ZN7cutlass13device_kernelINS_4gemm6kernel13GemmUniversalIN4cute5tupleIJiiiiEEENS1_10collective13CollectiveMmaINS1_37MainloopSm90TmaGmmaWarpSpecializedFP8ILi3ENS5_IJNS4_1CILi1EEENSA_ILi8EEESB_EEENS1_35KernelTmaWarpSpecializedCooperativeEEENS5_IJNSA_ILi256EEESG_NSA_ILi128EEEEEENS_12float_e4m3_tENS5_IJlSB_lEEESJ_SK_NS4_8TiledMMAINS4_8MMA_AtomIJNS4_4SM904GMMA31MMA_64x256x32_F32E4M3E4M3_SS_TNILNSO_7ScaleInE1ELSQ_1EEEEEENS4_6LayoutINS5_IJNSA_ILi2EEESB_SB_EEENS5_IJSB_NSA_ILi0EEESW_EEEEENS5_IJNS4_10UnderscoreESZ_SZ_EEEEENS4_23SM90_TMA_LOAD_MULTICASTENS4_14ComposedLayoutINS4_7SwizzleILi3ELi4ELi3EEENS4_18smem_ptr_flag_bitsILi8EEENST_INS5_IJSC_SH_EEENS5_IJSH_SB_EEEEEEEvNS4_8identityENS4_13SM90_TMA_LOADES1B_vS1C_EENS_8epilogue10collective6detail29Sm90TmaWarpSpecializedAdapterINS1G_15DefaultEpilogueISJ_SK_SK_NS1F_6thread17LinearCombinationISJ_Li1EffLNS1K_9ScaleType4KindE0ELNS_15FloatRoundStyleE2ESJ_EENS1_15EpilogueDefaultEEEEEvvEEEEvNT_6ParamsE --------------------------
	.section	.nv.info._ZN7cutlass13device_kernelINS_4gemm6kernel13GemmUniversalIN4cute5tupleIJiiiiEEENS1_10collective13CollectiveMmaINS1_37MainloopSm90TmaGmmaWarpSpecializedFP8ILi3ENS5_IJNS4_1CILi1EEENSA_ILi8EEESB_EEENS1_35KernelTmaWarpSpecializedCooperativeEEENS5_IJNSA_ILi256EEESG_NSA_ILi128EEEEEENS_12float_e4m3_tENS5_IJlSB_lEEESJ_SK_NS4_8TiledMMAINS4_8MMA_AtomIJNS4_4SM904GMMA31MMA_64x256x32_F32E4M3E4M3_SS_TNILNSO_7ScaleInE1ELSQ_1EEEEEENS4_6LayoutINS5_IJNSA_ILi2EEESB_SB_EEENS5_IJSB_NSA_ILi0EEESW_EEEEENS5_IJNS4_10UnderscoreESZ_SZ_EEEEENS4_23SM90_TMA_LOAD_MULTICASTENS4_14ComposedLayoutINS4_7SwizzleILi3ELi4ELi3EEENS4_18smem_ptr_flag_bitsILi8EEENST_INS5_IJSC_SH_EEENS5_IJSH_SB_EEEEEEEvNS4_8identityENS4_13SM90_TMA_LOADES1B_vS1C_EENS_8epilogue10collective6detail29Sm90TmaWarpSpecializedAdapterINS1G_15DefaultEpilogueISJ_SK_SK_NS1F_6thread17LinearCombinationISJ_Li1EffLNS1K_9ScaleType4KindE0ELNS_15FloatRoundStyleE2ESJ_EENS1_15EpilogueDefaultEEEEEvvEEEEvNT_6ParamsE,"",@"SHT_CUDA_INFO"
	.sectionflags	@""
	.align	4


	//----- nvinfo : EIATTR_CUDA_API_VERSION
	.align		4
        /*0000*/ 	.byte	0x04, 0x37
        /*0002*/ 	.short	(.L_18 - .L_17)
.L_17:
        /*0004*/ 	.word	0x00000082


	//----- nvinfo : EIATTR_KPARAM_INFO
	.align		4
.L_18:
        /*0008*/ 	.byte	0x04, 0x17
        /*000a*/ 	.short	(.L_20 - .L_19)
.L_19:
        /*000c*/ 	.word	0x00000000
        /*0010*/ 	.short	0x0000
        /*0012*/ 	.short	0x0070
        /*0014*/ 	.byte	0x00, 0xf0, 0x01, 0x10


	//----- nvinfo : EIATTR_SPARSE_MMA_MASK
	.align		4
.L_20:
        /*0018*/ 	.byte	0x03, 0x50
        /*001a*/ 	.short	0x0000


	//----- nvinfo : EIATTR_MAXREG_COUNT
	.align		4
        /*001c*/ 	.byte	0x03, 0x1b
        /*001e*/ 	.short	0x00a8


	//----- nvinfo : EIATTR_NUM_BARRIERS
	.align		4
        /*0020*/ 	.byte	0x02, 0x4c
        /*0022*/ 	.byte	0x01
	.zero		1


	//----- nvinfo : EIATTR_ANNOTATIONS
	.align		4
        /*0024*/ 	.byte	0x04, 0x55
        /*0026*/ 	.short	(.L_22 - .L_21)


	//   ....[0]....
.L_21:
        /*0028*/ 	.word	0x00000001
        /*002c*/ 	.byte	0x50, 0x06, 0x00, 0x00, 0x01, 0x00, 0x00, 0x00, 0x80, 0x08, 0x00, 0x00, 0x01, 0x00, 0x00, 0x00
        /* <DEDUP_REMOVED lines=2037> */
        /*7f8c*/ 	.byte	0xf0, 0x9a, 0x02, 0x00, 0x01, 0x00, 0x00, 0x00, 0x40, 0x9b, 0x02, 0x00


	//----- nvinfo : EIATTR_MERCURY_ISA_VERSION
	.align		4
.L_22:
        /*7f98*/ 	.byte	0x03, 0x5f
        /*7f9a*/ 	.short	0x0101


	//----- nvinfo : EIATTR_INT_WARP_WIDE_INSTR_OFFSETS
	.align		4
        /*7f9c*/ 	.byte	0x04, 0x31
        /*7f9e*/ 	.short	(.L_24 - .L_23)


	//   ....[0]....
.L_23:
        /*7fa0*/ 	.word	0x00000510


	//   ....[1]....
        /*7fa4*/ 	.word	0x00000530


	//   ....[2]....
        /*7fa8*/ 	.word	0x00000680


	//----- nvinfo : EIATTR_COOP_GROUP_MASK_REGIDS
	.align		4
.L_24:
        /*7fac*/ 	.byte	0x04, 0x29
        /*7fae*/ 	.short	(.L_26 - .L_25)


	//   ....[0]....
.L_25:
        /*7fb0*/ 	.word	0xffffffff


	//   ....[1]....
        /*7fb4*/ 	.word	0xffffffff


	//   ....[2]....
        /*7fb8*/ 	.word	0xffffffff


	//   ....[3]....
        /*7fbc*/ 	.word	0xffffffff


	//   ....[4]....
        /*7fc0*/ 	.word	0xffffffff


	//   ....[5]....
        /*7fc4*/ 	.word	0xffffffff


	//----- nvinfo : EIATTR_COOP_GROUP_INSTR_OFFSETS
	.align		4
.L_26:
        /*7fc8*/ 	.byte	0x04, 0x28
        /*7fca*/ 	.short	(.L_28 - .L_27)


	//   ....[0]....
.L_27:
        /*7fcc*/ 	.word	0x00000070


	//   ....[1]....
        /*7fd0*/ 	.word	0x00000080


	//   ....[2]....
        /*7fd4*/ 	.word	0x000001a0


	//   ....[3]....
        /*7fd8*/ 	.word	0x000003a0


	//   ....[4]....
        /*7fdc*/ 	.word	0x00000790


	//   ....[5]....
        /*7fe0*/ 	.word	0x000028e0


	//----- nvinfo : EIATTR_REG_RECONFIG
	.align		4
.L_28:
        /*7fe4*/ 	.byte	0x01, 0x54
	.zero		2


	//----- nvinfo : EIATTR_MBARRIER_INSTR_OFFSETS
	.align		4
        /*7fe8*/ 	.byte	0x04, 0x39
        /*7fea*/ 	.short	(.L_30 - .L_29)


	//   ....[0]....
.L_29:
        /*7fec*/ 	.word	0x00000320
        /*7ff0*/ 	.word	0x000000ff
        /*7ff4*/ 	.word	0x00000000
        /*7ff8*/ 	.short	0x0100
        /*7ffa*/ 	.byte	0x09
	.zero		1


	//   ....[1]....
        /*7ffc*/ 	.word	0x00000330
        /*8000*/ 	.word	0x000000ff
        /*8004*/ 	.word	0x00000018
        /*8008*/ 	.short	0x0100
        /*800a*/ 	.byte	0x09
	.zero		1


	//   ....[2]....
        /*800c*/ 	.word	0x00000340
        /*8010*/ 	.word	0x000000ff
        /*8014*/ 	.word	0x00000008
        /*8018*/ 	.short	0x0100
        /*801a*/ 	.byte	0x09
	.zero		1


	//   ....[3]....
        /*801c*/ 	.word	0x00000350
        /*8020*/ 	.word	0x000000ff
        /*8024*/ 	.word	0x00000020
        /*8028*/ 	.short	0x0100
        /*802a*/ 	.byte	0x09
	.zero		1


	//   ....[4]....
        /*802c*/ 	.word	0x00000360
        /*8030*/ 	.word	0x000000ff
        /*8034*/ 	.word	0x00000010
        /*8038*/ 	.short	0x0100
        /*803a*/ 	.byte	0x09
	.zero		1


	//   ....[5]....
        /*803c*/ 	.word	0x00000370
        /*8040*/ 	.word	0x000000ff
        /*8044*/ 	.word	0x00000028
        /*8048*/ 	.short	0x0100
        /*804a*/ 	.byte	0x09
	.zero		1


	//   ....[6]....
        /*804c*/ 	.word	0x00000710
        /*8050*/ 	.word	0x000000ff
        /*8054*/ 	.word	0x00000040
        /*8058*/ 	.short	0x0100
        /*805a*/ 	.byte	0x06
	.zero		1


	//   ....[7]....
        /*805c*/ 	.word	0x00000740
        /*8060*/ 	.word	0x000000ff
        /*8064*/ 	.word	0x00000048
        /*8068*/ 	.short	0x0100
        /*806a*/ 	.byte	0x06
	.zero		1


	//   ....[8]....
        /*806c*/ 	.word	0x00002cd0
        /*8070*/ 	.word	0x000000ff
        /*8074*/ 	.word	0x00000000
        /*8078*/ 	.short	0x010a
        /*807a*/ 	.byte	0x06
	.zero		1


	//   ....[9]....
        /*807c*/ 	.word	0x00002d10
        /*8080*/ 	.word	0x000000ff
        /*8084*/ 	.word	0x00000000
        /*8088*/ 	.short	0x010a
        /*808a*/ 	.byte	0x06
	.zero		1


	//   ....[10]....
        /*808c*/ 	.word	0x00009020
        /*8090*/ 	.word	0x000000ff
        /*8094*/ 	.word	0x00000000
        /*8098*/ 	.short	0x010a
        /*809a*/ 	.byte	0x10
	.zero		1


	//   ....[11]....
        /*809c*/ 	.word	0x00009060
        /*80a0*/ 	.word	0x000000ff
        /*80a4*/ 	.word	0x00000000
        /*80a8*/ 	.short	0x010a
        /*80aa*/ 	.byte	0x10
	.zero		1


	//   ....[12]....
        /*80ac*/ 	.word	0x000118a0
        /*80b0*/ 	.word	0x00000000
        /*80b4*/ 	.word	0x00000000
        /*80b8*/ 	.short	0x0101
        /*80ba*/ 	.byte	0x3f
	.zero		1


	//   ....[13]....
        /*80bc*/ 	.word	0x00015390
        /*80c0*/ 	.word	0x00000000
        /*80c4*/ 	.word	0x00000000
        /*80c8*/ 	.short	0x0101
        /*80ca*/ 	.byte	0x3f
	.zero		1


	//   ....[14]....
        /*80cc*/ 	.word	0x00028de0
        /*80d0*/ 	.word	0x00000012
        /*80d4*/ 	.word	0x00000018
        /*80d8*/ 	.short	0x010a
        /*80da*/ 	.byte	0x3f
	.zero		1


	//   ....[15]....
        /*80dc*/ 	.word	0x00029180
        /*80e0*/ 	.word	0x00000002
        /*80e4*/ 	.word	0x00000048
        /*80e8*/ 	.short	0x0101
        /*80ea*/ 	.byte	0x3f
	.zero		1


	//   ....[16]....
        /*80ec*/ 	.word	0x00029910
        /*80f0*/ 	.word	0x00000005
        /*80f4*/ 	.word	0x00000000
        /*80f8*/ 	.short	0x010a
        /*80fa*/ 	.byte	0x3f
	.zero		1


	//   ....[17]....
        /*80fc*/ 	.word	0x000299a0
        /*8100*/ 	.word	0x00000007
        /*8104*/ 	.word	0x00000000
        /*8108*/ 	.short	0x010a
        /*810a*/ 	.byte	0x3f
	.zero		1


	//   ....[18]....
        /*810c*/ 	.word	0x00029a30
        /*8110*/ 	.word	0x00000003
        /*8114*/ 	.word	0x00000000
        /*8118*/ 	.short	0x010a
        /*811a*/ 	.byte	0x3f
	.zero		1


	//   ....[19]....
        /*811c*/ 	.word	0x00029aa0
        /*8120*/ 	.word	0x00000003
        /*8124*/ 	.word	0x00000000
        /*8128*/ 	.short	0x010a
        /*812a*/ 	.byte	0x3f
	.zero		1


	//   ....[20]....
        /*812c*/ 	.word	0x00029b10
        /*8130*/ 	.word	0x00000002
        /*8134*/ 	.word	0x00000000
        /*8138*/ 	.short	0x010a
        /*813a*/ 	.byte	0x3f
	.zero		1


	//   ....[21]....
        /*813c*/ 	.word	0x00029bf0
        /*8140*/ 	.word	0x00000012
        /*8144*/ 	.word	0x00000018
        /*8148*/ 	.short	0x010a
        /*814a*/ 	.byte	0x3f
	.zero		1


	//   ....[22]....
        /*814c*/ 	.word	0x00029cc0
        /*8150*/ 	.word	0x00000005
        /*8154*/ 	.word	0x00000000
        /*8158*/ 	.short	0x010a
        /*815a*/ 	.byte	0x3f
	.zero		1


	//   ....[23]....
        /*815c*/ 	.word	0x00029d10
        /*8160*/ 	.word	0x00000007
        /*8164*/ 	.word	0x00000000
        /*8168*/ 	.short	0x010a
        /*816a*/ 	.byte	0x3f
	.zero		1


	//----- nvinfo : EIATTR_NUM_MBARRIERS
	.align		4
.L_30:
        /*816c*/ 	.byte	0x03, 0x38
        /*816e*/ 	.short	0x0008


	//----- nvinfo : EIATTR_EXIT_INSTR_OFFSETS
	.align		4
        /*8170*/ 	.byte	0x04, 0x1c
        /*8172*/ 	.short	(.L_32 - .L_31)


	//   ....[0]....
.L_31:
        /*8174*/ 	.word	0x00000920


	//   ....[1]....
        /*8178*/ 	.word	0x000011c0


	//   ....[2]....
        /*817c*/ 	.word	0x000284e0


	//   ....[3]....
        /*8180*/ 	.word	0x00028a80


	//   ....[4]....
        /*8184*/ 	.word	0x00029a80


	//----- nvinfo : EIATTR_MAX_THREADS
	.align		4
.L_32:
        /*8188*/ 	.byte	0x04, 0x05
        /*818a*/ 	.short	(.L_34 - .L_33)
.L_33:
        /*818c*/ 	.word	0x00000180
        /*8190*/ 	.word	0x00000001
        /*8194*/ 	.word	0x00000001


	//----- nvinfo : EIATTR_CRS_STACK_SIZE
	.align		4
.L_34:
        /*8198*/ 	.byte	0x04, 0x1e
        /*819a*/ 	.short	(.L_36 - .L_35)
.L_35:
        /*819c*/ 	.word	0x00000000


	//----- nvinfo : EIATTR_CBANK_PARAM_SIZE
	.align		4
.L_36:
        /*81a0*/ 	.byte	0x03, 0x19
        /*81a2*/ 	.short	0x0470


	//----- nvinfo : EIATTR_PARAM_CBANK
	.align		4
        /*81a4*/ 	.byte	0x04, 0x0a
        /*81a6*/ 	.short	(.L_38 - .L_37)
	.align		4
.L_37:
        /*81a8*/ 	.word	index@(.nv.constant0._ZN7cutlass13device_kernelINS_4gemm6kernel13GemmUniversalIN4cute5tupleIJiiiiEEENS1_10collective13CollectiveMmaINS1_37MainloopSm90TmaGmmaWarpSpecializedFP8ILi3ENS5_IJNS4_1CILi1EEENSA_ILi8EEESB_EEENS1_35KernelTmaWarpSpecializedCooperativeEEENS5_IJNSA_ILi256EEESG_NSA_ILi128EEEEEENS_12float_e4m3_tENS5_IJlSB_lEEESJ_SK_NS4_8TiledMMAINS4_8MMA_AtomIJNS4_4SM904GMMA31MMA_64x256x32_F32E4M3E4M3_SS_TNILNSO_7ScaleInE1ELSQ_1EEEEEENS4_6LayoutINS5_IJNSA_ILi2EEESB_SB_EEENS5_IJSB_NSA_ILi0EEESW_EEEEENS5_IJNS4_10UnderscoreESZ_SZ_EEEEENS4_23SM90_TMA_LOAD_MULTICASTENS4_14ComposedLayoutINS4_7SwizzleILi3ELi4ELi3EEENS4_18smem_ptr_flag_bitsILi8EEENST_INS5_IJSC_SH_EEENS5_IJSH_SB_EEEEEEEvNS4_8identityENS4_13SM90_TMA_LOADES1B_vS1C_EENS_8epilogue10collective6detail29Sm90TmaWarpSpecializedAdapterINS1G_15DefaultEpilogueISJ_SK_SK_NS1F_6thread17LinearCombinationISJ_Li1EffLNS1K_9ScaleType4KindE0ELNS_15FloatRoundStyleE2ESJ_EENS1_15EpilogueDefaultEEEEEvvEEEEvNT_6ParamsE)
        /*81ac*/ 	.short	0x0210
        /*81ae*/ 	.short	0x0470


	//----- nvinfo : EIATTR_SW_WAR
	.align		4
.L_38:
        /*81b0*/ 	.byte	0x04, 0x36
        /*81b2*/ 	.short	(.L_40 - .L_39)
.L_39:
        /*81b4*/ 	.word	0x00000008
.L_40:


//--------------------- .nv.callgraph             --------------------------
	.section	.nv.callgraph,"",@"SHT_CUDA_CALLGRAPH"
	.align	4
	.sectionentsize	8
	.align		4
        /*0000*/ 	.word	0x00000000
	.align		4
        /*0004*/ 	.word	0xffffffff
	.align		4
        /*0008*/ 	.word	0x00000000
	.align		4
        /*000c*/ 	.word	0xfffffffe
	.align		4
        /*0010*/ 	.word	0x00000000
	.align		4
        /*0014*/ 	.word	0xfffffffd
	.align		4
        /*0018*/ 	.word	0x00000000
	.align		4
        /*001c*/ 	.word	0xfffffffc


//--------------------- .nv.constant4             --------------------------
	.section	.nv.constant4,"a",@progbits
	.align	8
	.align		8
.nv.constant4:
        /*0000*/ 	.dword	_ZN40_INTERNAL_93d9df99_4_k_cu_72ca3f94_240724cuda3std3__45__cpo5beginE
	.align		8
        /*0008*/ 	.dword	_ZN40_INTERNAL_93d9df99_4_k_cu_72ca3f94_240724cuda3std3__45__cpo3endE
	.align		8
        /*0010*/ 	.dword	_ZN40_INTERNAL_93d9df99_4_k_cu_72ca3f94_240724cuda3std3__45__cpo6cbeginE
	.align		8
        /*0018*/ 	.dword	_ZN40_INTERNAL_93d9df99_4_k_cu_72ca3f94_240724cuda3std3__45__cpo4cendE
	.align		8
        /*0020*/ 	.dword	_ZN40_INTERNAL_93d9df99_4_k_cu_72ca3f94_240724cuda3std3__442_GLOBAL__N__93d9df99_4_k_cu_72ca3f94_240726ignoreE
	.align		8
        /*0028*/ 	.dword	_ZN40_INTERNAL_93d9df99_4_k_cu_72ca3f94_240724cuda3std3__419piecewise_constructE
	.align		8
        /*0030*/ 	.dword	_ZN40_INTERNAL_93d9df99_4_k_cu_72ca3f94_240724cuda3std3__48in_placeE
	.align		8
        /*0038*/ 	.dword	_ZN40_INTERNAL_93d9df99_4_k_cu_72ca3f94_240724cuda3std6ranges3__45__cpo4swapE
	.align		8
        /*0040*/ 	.dword	_ZN40_INTERNAL_93d9df99_4_k_cu_72ca3f94_240724cuda3std6ranges3__45__cpo9iter_moveE
	.align		8
        /*0048*/ 	.dword	_ZN40_INTERNAL_93d9df99_4_k_cu_72ca3f94_240724cute7productE
	.align		8
        /*0050*/ 	.dword	_ZN40_INTERNAL_93d9df99_4_k_cu_72ca3f94_240724cute1_E


//--------------------- .text._ZN7cutlass13device_kernelINS_4gemm6kernel13GemmUniversalIN4cute5tupleIJiiiiEEENS1_10collective13CollectiveMmaINS1_37MainloopSm90TmaGmmaWarpSpecializedFP8ILi3ENS5_IJNS4_1CILi1EEENSA_ILi8EEESB_EEENS1_35KernelTmaWarpSpecializedCooperativeEEENS5_IJNSA_ILi256EEESG_NSA_ILi128EEEEEENS_12float_e4m3_tENS5_IJlSB_lEEESJ_SK_NS4_8TiledMMAINS4_8MMA_AtomIJNS4_4SM904GMMA31MMA_64x256x32_F32E4M3E4M3_SS_TNILNSO_7ScaleInE1ELSQ_1EEEEEENS4_6LayoutINS5_IJNSA_ILi2EEESB_SB_EEENS5_IJSB_NSA_ILi0EEESW_EEEEENS5_IJNS4_10UnderscoreESZ_SZ_EEEEENS4_23SM90_TMA_LOAD_MULTICASTENS4_14ComposedLayoutINS4_7SwizzleILi3ELi4ELi3EEENS4_18smem_ptr_flag_bitsILi8EEENST_INS5_IJSC_SH_EEENS5_IJSH_SB_EEEEEEEvNS4_8identityENS4_13SM90_TMA_LOADES1B_vS1C_EENS_8epilogue10collective6detail29Sm90TmaWarpSpecializedAdapterINS1G_15DefaultEpilogueISJ_SK_SK_NS1F_6thread17LinearCombinationISJ_Li1EffLNS1K_9ScaleType4KindE0ELNS_15FloatRoundStyleE2ESJ_EENS1_15EpilogueDefaultEEEEEvvEEEEvNT_6ParamsE --------------------------
	.section	.text._ZN7cutlass13device_kernelINS_4gemm6kernel13GemmUniversalIN4cute5tupleIJiiiiEEENS1_10collective13CollectiveMmaINS1_37MainloopSm90TmaGmmaWarpSpecializedFP8ILi3ENS5_IJNS4_1CILi1EEENSA_ILi8EEESB_EEENS1_35KernelTmaWarpSpecializedCooperativeEEENS5_IJNSA_ILi256EEESG_NSA_ILi128EEEEEENS_12float_e4m3_tENS5_IJlSB_lEEESJ_SK_NS4_8TiledMMAINS4_8MMA_AtomIJNS4_4SM904GMMA31MMA_64x256x32_F32E4M3E4M3_SS_TNILNSO_7ScaleInE1ELSQ_1EEEEEENS4_6LayoutINS5_IJNSA_ILi2EEESB_SB_EEENS5_IJSB_NSA_ILi0EEESW_EEEEENS5_IJNS4_10UnderscoreESZ_SZ_EEEEENS4_23SM90_TMA_LOAD_MULTICASTENS4_14ComposedLayoutINS4_7SwizzleILi3ELi4ELi3EEENS4_18smem_ptr_flag_bitsILi8EEENST_INS5_IJSC_SH_EEENS5_IJSH_SB_EEEEEEEvNS4_8identityENS4_13SM90_TMA_LOADES1B_vS1C_EENS_8epilogue10collective6detail29Sm90TmaWarpSpecializedAdapterINS1G_15DefaultEpilogueISJ_SK_SK_NS1F_6thread17LinearCombinationISJ_Li1EffLNS1K_9ScaleType4KindE0ELNS_15FloatRoundStyleE2ESJ_EENS1_15EpilogueDefaultEEEEEvvEEEEvNT_6ParamsE,"ax",@progbits
	.align	128
.text._ZN7cutlass13device_kernelINS_4gemm6kernel13GemmUniversalIN4cute5tupleIJiiiiEEENS1_10collective13CollectiveMmaINS1_37MainloopSm90TmaGmmaWarpSpecializedFP8ILi3ENS5_IJNS4_1CILi1EEENSA_ILi8EEESB_EEENS1_35KernelTmaWarpSpecializedCooperativeEEENS5_IJNSA_ILi256EEESG_NSA_ILi128EEEEEENS_12float_e4m3_tENS5_IJlSB_lEEESJ_SK_NS4_8TiledMMAINS4_8MMA_AtomIJNS4_4SM904GMMA31MMA_64x256x32_F32E4M3E4M3_SS_TNILNSO_7ScaleInE1ELSQ_1EEEEEENS4_6LayoutINS5_IJNSA_ILi2EEESB_SB_EEENS5_IJSB_NSA_ILi0EEESW_EEEEENS5_IJNS4_10UnderscoreESZ_SZ_EEEEENS4_23SM90_TMA_LOAD_MULTICASTENS4_14ComposedLayoutINS4_7SwizzleILi3ELi4ELi3EEENS4_18smem_ptr_flag_bitsILi8EEENST_INS5_IJSC_SH_EEENS5_IJSH_SB_EEEEEEEvNS4_8identityENS4_13SM90_TMA_LOADES1B_vS1C_EENS_8epilogue10collective6detail29Sm90TmaWarpSpecializedAdapterINS1G_15DefaultEpilogueISJ_SK_SK_NS1F_6thread17LinearCombinationISJ_Li1EffLNS1K_9ScaleType4KindE0ELNS_15FloatRoundStyleE2ESJ_EENS1_15EpilogueDefaultEEEEEvvEEEEvNT_6ParamsE:
        .type           _ZN7cutlass13device_kernelINS_4gemm6kernel13GemmUniversalIN4cute5tupleIJiiiiEEENS1_10collective13CollectiveMmaINS1_37MainloopSm90TmaGmmaWarpSpecializedFP8ILi3ENS5_IJNS4_1CILi1EEENSA_ILi8EEESB_EEENS1_35KernelTmaWarpSpecializedCooperativeEEENS5_IJNSA_ILi256EEESG_NSA_ILi128EEEEEENS_12float_e4m3_tENS5_IJlSB_lEEESJ_SK_NS4_8TiledMMAINS4_8MMA_AtomIJNS4_4SM904GMMA31MMA_64x256x32_F32E4M3E4M3_SS_TNILNSO_7ScaleInE1ELSQ_1EEEEEENS4_6LayoutINS5_IJNSA_ILi2EEESB_SB_EEENS5_IJSB_NSA_ILi0EEESW_EEEEENS5_IJNS4_10UnderscoreESZ_SZ_EEEEENS4_23SM90_TMA_LOAD_MULTICASTENS4_14ComposedLayoutINS4_7SwizzleILi3ELi4ELi3EEENS4_18smem_ptr_flag_bitsILi8EEENST_INS5_IJSC_SH_EEENS5_IJSH_SB_EEEEEEEvNS4_8identityENS4_13SM90_TMA_LOADES1B_vS1C_EENS_8epilogue10collective6detail29Sm90TmaWarpSpecializedAdapterINS1G_15DefaultEpilogueISJ_SK_SK_NS1F_6thread17LinearCombinationISJ_Li1EffLNS1K_9ScaleType4KindE0ELNS_15FloatRoundStyleE2ESJ_EENS1_15EpilogueDefaultEEEEEvvEEEEvNT_6ParamsE,@function
        .size           _ZN7cutlass13device_kernelINS_4gemm6kernel13GemmUniversalIN4cute5tupleIJiiiiEEENS1_10collective13CollectiveMmaINS1_37MainloopSm90TmaGmmaWarpSpecializedFP8ILi3ENS5_IJNS4_1CILi1EEENSA_ILi8EEESB_EEENS1_35KernelTmaWarpSpecializedCooperativeEEENS5_IJNSA_ILi256EEESG_NSA_ILi128EEEEEENS_12float_e4m3_tENS5_IJlSB_lEEESJ_SK_NS4_8TiledMMAINS4_8MMA_AtomIJNS4_4SM904GMMA31MMA_64x256x32_F32E4M3E4M3_SS_TNILNSO_7ScaleInE1ELSQ_1EEEEEENS4_6LayoutINS5_IJNSA_ILi2EEESB_SB_EEENS5_IJSB_NSA_ILi0EEESW_EEEEENS5_IJNS4_10UnderscoreESZ_SZ_EEEEENS4_23SM90_TMA_LOAD_MULTICASTENS4_14ComposedLayoutINS4_7SwizzleILi3ELi4ELi3EEENS4_18smem_ptr_flag_bitsILi8EEENST_INS5_IJSC_SH_EEENS5_IJSH_SB_EEEEEEEvNS4_8identityENS4_13SM90_TMA_LOADES1B_vS1C_EENS_8epilogue10collective6detail29Sm90TmaWarpSpecializedAdapterINS1G_15DefaultEpilogueISJ_SK_SK_NS1F_6thread17LinearCombinationISJ_Li1EffLNS1K_9ScaleType4KindE0ELNS_15FloatRoundStyleE2ESJ_EENS1_15EpilogueDefaultEEEEEvvEEEEvNT_6ParamsE,(.L_x_588 - _ZN7cutlass13device_kernelINS_4gemm6kernel13GemmUniversalIN4cute5tupleIJiiiiEEENS1_10collective13CollectiveMmaINS1_37MainloopSm90TmaGmmaWarpSpecializedFP8ILi3ENS5_IJNS4_1CILi1EEENSA_ILi8EEESB_EEENS1_35KernelTmaWarpSpecializedCooperativeEEENS5_IJNSA_ILi256EEESG_NSA_ILi128EEEEEENS_12float_e4m3_tENS5_IJlSB_lEEESJ_SK_NS4_8TiledMMAINS4_8MMA_AtomIJNS4_4SM904GMMA31MMA_64x256x32_F32E4M3E4M3_SS_TNILNSO_7ScaleInE1ELSQ_1EEEEEENS4_6LayoutINS5_IJNSA_ILi2EEESB_SB_EEENS5_IJSB_NSA_ILi0EEESW_EEEEENS5_IJNS4_10UnderscoreESZ_SZ_EEEEENS4_23SM90_TMA_LOAD_MULTICASTENS4_14ComposedLayoutINS4_7SwizzleILi3ELi4ELi3EEENS4_18smem_ptr_flag_bitsILi8EEENST_INS5_IJSC_SH_EEENS5_IJSH_SB_EEEEEEEvNS4_8identityENS4_13SM90_TMA_LOADES1B_vS1C_EENS_8epilogue10collective6detail29Sm90TmaWarpSpecializedAdapterINS1G_15DefaultEpilogueISJ_SK_SK_NS1F_6thread17LinearCombinationISJ_Li1EffLNS1K_9ScaleType4KindE0ELNS_15FloatRoundStyleE2ESJ_EENS1_15EpilogueDefaultEEEEEvvEEEEvNT_6ParamsE)
        .other          _ZN7cutlass13device_kernelINS_4gemm6kernel13GemmUniversalIN4cute5tupleIJiiiiEEENS1_10collective13CollectiveMmaINS1_37MainloopSm90TmaGmmaWarpSpecializedFP8ILi3ENS5_IJNS4_1CILi1EEENSA_ILi8EEESB_EEENS1_35KernelTmaWarpSpecializedCooperativeEEENS5_IJNSA_ILi256EEESG_NSA_ILi128EEEEEENS_12float_e4m3_tENS5_IJlSB_lEEESJ_SK_NS4_8TiledMMAINS4_8MMA_AtomIJNS4_4SM904GMMA31MMA_64x256x32_F32E4M3E4M3_SS_TNILNSO_7ScaleInE1ELSQ_1EEEEEENS4_6LayoutINS5_IJNSA_ILi2EEESB_SB_EEENS5_IJSB_NSA_ILi0EEESW_EEEEENS5_IJNS4_10UnderscoreESZ_SZ_EEEEENS4_23SM90_TMA_LOAD_MULTICASTENS4_14ComposedLayoutINS4_7SwizzleILi3ELi4ELi3EEENS4_18smem_ptr_flag_bitsILi8EEENST_INS5_IJSC_SH_EEENS5_IJSH_SB_EEEEEEEvNS4_8identityENS4_13SM90_TMA_LOADES1B_vS1C_EENS_8epilogue10collective6detail29Sm90TmaWarpSpecializedAdapterINS1G_15DefaultEpilogueISJ_SK_SK_NS1F_6thread17LinearCombinationISJ_Li1EffLNS1K_9ScaleType4KindE0ELNS_15FloatRoundStyleE2ESJ_EENS1_15EpilogueDefaultEEEEEvvEEEEvNT_6ParamsE,@"STO_CUDA_ENTRY STV_DEFAULT"
_ZN7cutlass13device_kernelINS_4gemm6kernel13GemmUniversalIN4cute5tupleIJiiiiEEENS1_10collective13CollectiveMmaINS1_37MainloopSm90TmaGmmaWarpSpecializedFP8ILi3ENS5_IJNS4_1CILi1EEENSA_ILi8EEESB_EEENS1_35KernelTmaWarpSpecializedCooperativeEEENS5_IJNSA_ILi256EEESG_NSA_ILi128EEEEEENS_12float_e4m3_tENS5_IJlSB_lEEESJ_SK_NS4_8TiledMMAINS4_8MMA_AtomIJNS4_4SM904GMMA31MMA_64x256x32_F32E4M3E4M3_SS_TNILNSO_7ScaleInE1ELSQ_1EEEEEENS4_6LayoutINS5_IJNSA_ILi2EEESB_SB_EEENS5_IJSB_NSA_ILi0EEESW_EEEEENS5_IJNS4_10UnderscoreESZ_SZ_EEEEENS4_23SM90_TMA_LOAD_MULTICASTENS4_14ComposedLayoutINS4_7SwizzleILi3ELi4ELi3EEENS4_18smem_ptr_flag_bitsILi8EEENST_INS5_IJSC_SH_EEENS5_IJSH_SB_EEEEEEEvNS4_8identityENS4_13SM90_TMA_LOADES1B_vS1C_EENS_8epilogue10collective6detail29Sm90TmaWarpSpecializedAdapterINS1G_15DefaultEpilogueISJ_SK_SK_NS1F_6thread17LinearCombinationISJ_Li1EffLNS1K_9ScaleType4KindE0ELNS_15FloatRoundStyleE2ESJ_EENS1_15EpilogueDefaultEEEEEvvEEEEvNT_6ParamsE:
[----:B------:R-:W0:Y:S02]  /*0000*/  LDC R1, c[0x0][0x28] ;  /* 0x00000a00ff017b82 */ /* 0x000e240000000800 */
[----:B0-----:R-:W-:Y:S01]  /*0010*/  VIADD R1, R1, 0xfffff338 ;  /* 0xfffff33801017836 */ /* 0x001fe20000000000 */
[----:B------:R-:W0:Y:S01]  /*0020*/  S2R R5, SR_TID.X ;  /* 0x0000000000057919 */ /* 0x000e220000002100 */
[----:B------:R-:W-:Y:S01]  /*0030*/  ELECT P0, URZ, PT ;  /* 0x00000000003f782f */ /* 0x000fe20003800000 */
[----:B------:R-:W-:Y:S01]  /*0040*/  BSSY B0, `(.L_x_0) ;  /* 0x0000015000007945 */ /* 0x000fe20003800000 */
[--C-:B0-----:R-:W-:Y:S02]  /*0050*/  SHF.R.U32.HI R0, RZ, 0x5, R5.reuse ;  /* 0x00000005ff007819 */ /* 0x101fe40000011605 */
[----:B------:R-:W-:-:S03]  /*0060*/  SHF.R.U32.HI R2, RZ, 0x7, R5 ;  /* 0x00000007ff027819 */ /* 0x000fc60000011605 */
[----:B------:R-:W0:Y:S04]  /*0070*/  SHFL.IDX PT, R3, R0, RZ, 0x1f ;  /* 0x00001fff00037589 */ /* 0x000e2800000e0000 */
[----:B------:R-:W1:Y:S01]  /*0080*/  SHFL.IDX PT, R2, R2, RZ, 0x1f ;  /* 0x00001fff02027589 */ /* 0x000e6200000e0000 */
[----:B0-----:R-:W-:Y:S02]  /*0090*/  R2UR UR4, R3 ;  /* 0x00000000030472ca */ /* 0x001fe400000e0000 */
[----:B-1----:R-:W-:-:S11]  /*00a0*/  R2UR UR6, R2 ;  /* 0x00000000020672ca */ /* 0x002fd600000e0000 */
[----:B------:R-:W-:Y:S02]  /*00b0*/  USHF.R.S32.HI UR5, URZ, 0x1f, UR4 ;  /* 0x0000001f3f057899 */ /* 0x000fe40008011404 */
[----:B------:R-:W-:Y:S02]  /*00c0*/  ISETP.NE.OR P0, PT, RZ, UR4, !P0 ;  /* 0x00000004ff007c0c */ /* 0x000fe4000c705670 */
[----:B------:R-:W-:-:S04]  /*00d0*/  ULEA.HI UR5, UR5, UR4, URZ, 0x2 ;  /* 0x0000000405057291 */ /* 0x000fc8000f8f103f */
[----:B------:R-:W-:-:S04]  /*00e0*/  ULOP3.LUT UR5, UR5, 0xfffffffc, URZ, 0xc0, !UPT ;  /* 0xfffffffc05057892 */ /* 0x000fc8000f8ec03f */
[----:B------:R-:W-:-:S03]  /*00f0*/  UIADD3 UR8, UR4, -UR5, URZ ;  /* 0x8000000504087290 */ /* 0x000fc6000fffe03f */
[----:B------:R-:W-:Y:S09]  /*0100*/  @P0 BRA `(.L_x_1) ;  /* 0x0000000000200947 */ /* 0x000ff20003800000 */
[----:B------:R-:W-:Y:S02]  /*0110*/  ULDC.64 UR4, c[0x0][0x198] ;  /* 0x0000660000047ab9 */ /* 0x000fe40000000a00 */
[----:B------:R-:W-:Y:S02]  /*0120*/  UIADD3 UR10, UP0, UR4, 0xf0, URZ ;  /* 0x000000f0040a7890 */ /* 0x000fe4000ff1e03f */
[----:B------:R-:W-:Y:S02]  /*0130*/  UIADD3 UR4, UP1, UR4, 0x1f0, URZ ;  /* 0x000001f004047890 */ /* 0x000fe4000ff3e03f */
[----:B------:R-:W-:Y:S02]  /*0140*/  UIADD3.X UR11, URZ, UR5, URZ, UP0, !UPT ;  /* 0x000000053f0b7290 */ /* 0x000fe400087fe43f */
[----:B------:R-:W-:-:S07]  /*0150*/  UIADD3.X UR5, URZ, UR5, URZ, UP1, !UPT ;  /* 0x000000053f057290 */ /* 0x000fce0008ffe43f */
[----:B------:R0:W-:Y:S02]  /*0160*/  UTMACCTL.PF [UR10] ;  /* 0x000000000a0079b9 */ /* 0x0001e40008040000 */
[----:B------:R0:W-:Y:S02]  /*0170*/  UTMACCTL.PF [UR4] ;  /* 0x00000000040079b9 */ /* 0x0001e40008040000 */
[----:B0-----:R-:W-:Y:S01]  /*0180*/  NOP ;  /* 0x0000000000007918 */ /* 0x001fe20000000000 */
.L_x_1:
[----:B------:R-:W-:Y:S05]  /*0190*/  BSYNC B0 ;  /* 0x0000000000007941 */ /* 0x000fea0003800000 */
.L_x_0:
[----:B------:R-:W0:Y:S01]  /*01a0*/  SHFL.IDX PT, R3, R0, RZ, 0x1f ;  /* 0x00001fff00037589 */ /* 0x000e2200000e0000 */
[----:B------:R-:W-:Y:S01]  /*01b0*/  UISETP.NE.AND UP0, UPT, UR8, 0x3, UPT ;  /* 0x000000030800788c */ /* 0x000fe2000bf05270 */
[----:B------:R-:W-:Y:S01]  /*01c0*/  ISETP.NE.AND P2, PT, RZ, UR6, PT ;  /* 0x00000006ff007c0c */ /* 0x000fe2000bf45270 */
[----:B------:R-:W-:Y:S02]  /*01d0*/  UIADD3 UR10, UR6, -0x1, URZ ;  /* 0xffffffff060a7890 */ /* 0x000fe4000fffe03f */
[----:B------:R-:W-:Y:S02]  /*01e0*/  UISETP.EQ.OR UP0, UPT, UR8, URZ, !UP0 ;  /* 0x0000003f0800728c */ /* 0x000fe4000c702670 */
[----:B------:R-:W-:Y:S02]  /*01f0*/  UISETP.GE.U32.AND UP1, UPT, UR10, 0x2, UPT ;  /* 0x000000020a00788c */ /* 0x000fe4000bf26070 */
[----:B------:R-:W-:-:S04]  /*0200*/  UISETP.EQ.AND UP0, UPT, UR6, URZ, UP0 ;  /* 0x0000003f0600728c */ /* 0x000fc80008702270 */
[----:B------:R-:W-:-:S04]  /*0210*/  USEL UR13, URZ, 0x1, !UP0 ;  /* 0x000000013f0d7887 */ /* 0x000fc8000c000000 */
[----:B------:R-:W-:Y:S01]  /*0220*/  USEL UR13, UR13, 0x2, UP1 ;  /* 0x000000020d0d7887 */ /* 0x000fe20008800000 */
[----:B0-----:R-:W-:-:S13]  /*0230*/  ISETP.NE.AND P0, PT, R3, RZ, PT ;  /* 0x000000ff0300720c */ /* 0x001fda0003f05270 */
[----:B------:R-:W-:Y:S05]  /*0240*/  @P0 BRA `(.L_x_2) ;  /* 0x0000000000500947 */ /* 0x000fea0003800000 */
[----:B------:R-:W0:Y:S01]  /*0250*/  S2UR UR9, SR_CgaCtaId ;  /* 0x00000000000979c3 */ /* 0x000e220000008800 */
[----:B------:R-:W-:Y:S01]  /*0260*/  UMOV UR4, 0x400 ;  /* 0x0000040000047882 */ /* 0x000fe20000000000 */
[----:B------:R-:W-:Y:S01]  /*0270*/  UMOV UR5, 0x1 ;  /* 0x0000000100057882 */ /* 0x000fe20000000000 */
[----:B------:R-:W-:Y:S01]  /*0280*/  UMOV UR6, 0x10 ;  /* 0x0000001000067882 */ /* 0x000fe20000000000 */
[----:B------:R-:W-:Y:S01]  /*0290*/  ELECT P0, URZ, PT ;  /* 0x00000000003f782f */ /* 0x000fe20003800000 */
[----:B------:R-:W-:-:S04]  /*02a0*/  UIADD3 UR6, -UR6, 0x100000, URZ ;  /* 0x0010000006067890 */ /* 0x000fc8000fffe13f */
[----:B------:R-:W-:Y:S02]  /*02b0*/  USHF.L.U32 UR7, UR6, 0xb, URZ ;  /* 0x0000000b06077899 */ /* 0x000fe4000800063f */
[----:B------:R-:W-:Y:S02]  /*02c0*/  USHF.L.U32 UR6, UR6, 0x1, URZ ;  /* 0x0000000106067899 */ /* 0x000fe4000800063f */
[----:B0-----:R-:W-:Y:S02]  /*02d0*/  ULEA UR9, UR9, UR4, 0x18 ;  /* 0x0000000409097291 */ /* 0x001fe4000f8ec03f */
[----:B------:R-:W-:-:S04]  /*02e0*/  UIADD3 UR4, -UR5, 0x100000, URZ ;  /* 0x0010000005047890 */ /* 0x000fc8000fffe13f */
[----:B------:R-:W-:Y:S02]  /*02f0*/  USHF.L.U32 UR5, UR4, 0xb, URZ ;  /* 0x0000000b04057899 */ /* 0x000fe4000800063f */
[----:B------:R-:W-:Y:S01]  /*0300*/  USHF.L.U32 UR4, UR4, 0x1, URZ ;  /* 0x0000000104047899 */ /* 0x000fe2000800063f */
[----:B------:R-:W0:Y:S11]  /*0310*/  FENCE.VIEW.ASYNC.S ;  /* 0x00000000000073c6 */ /* 0x000e360000000000 */
[----:B0-----:R0:W1:Y:S01]  /*0320*/  SYNCS.EXCH.64 URZ, [UR9], UR4 ;  /* 0x00000004093f75b2 */ /* 0x0010620008000100 */
[----:B------:R0:W2:Y:S01]  /*0330*/  SYNCS.EXCH.64 URZ, [UR9+0x18], UR6 ;  /* 0x00001806093f75b2 */ /* 0x0000a20008000100 */
[----:B------:R0:W3:Y:S01]  /*0340*/  SYNCS.EXCH.64 URZ, [UR9+0x8], UR4 ;  /* 0x00000804093f75b2 */ /* 0x0000e20008000100 */
[----:B------:R0:W4:Y:S01]  /*0350*/  SYNCS.EXCH.64 URZ, [UR9+0x20], UR6 ;  /* 0x00002006093f75b2 */ /* 0x0001220008000100 */
[----:B------:R0:W0:Y:S01]  /*0360*/  SYNCS.EXCH.64 URZ, [UR9+0x10], UR4 ;  /* 0x00001004093f75b2 */ /* 0x0000220008000100 */
[----:B------:R0:W0:Y:S01]  /*0370*/  SYNCS.EXCH.64 URZ, [UR9+0x28], UR6 ;  /* 0x00002806093f75b2 */ /* 0x0000220008000100 */
[----:B------:R-:W-:Y:S01]  /*0380*/  NOP ;  /* 0x0000000000007918 */ /* 0x000fe20000000000 */
.L_x_2:
[----:B------:R-:W-:Y:S01]  /*0390*/  SHF.R.S32.HI R4, RZ, 0x1f, R5 ;  /* 0x0000001fff047819 */ /* 0x000fe20000011405 */
[----:B------:R-:W5:Y:S01]  /*03a0*/  SHFL.IDX PT, R0, R0, RZ, 0x1f ;  /* 0x00001fff00007589 */ /* 0x000f6200000e0000 */
[----:B------:R-:W-:Y:S01]  /*03b0*/  ELECT P0, URZ, PT ;  /* 0x00000000003f782f */ /* 0x000fe20003800000 */
[----:B0-----:R-:W0:Y:S01]  /*03c0*/  S2UR UR9, SR_CTAID.X ;  /* 0x00000000000979c3 */ /* 0x001e220000002500 */
[----:B------:R-:W-:Y:S01]  /*03d0*/  LEA.HI R4, R4, R5, RZ, 0x7 ;  /* 0x0000000504047211 */ /* 0x000fe200078f38ff */
[----:B------:R-:W1:Y:S01]  /*03e0*/  S2R R2, SR_CTAID.Y ;  /* 0x0000000000027919 */ /* 0x000e620000002600 */
[----:B------:R-:W-:Y:S01]  /*03f0*/  SHF.R.S32.HI R6, RZ, 0x1f, R3 ;  /* 0x0000001fff067819 */ /* 0x000fe20000011403 */
[----:B------:R-:W-:Y:S01]  /*0400*/  ULDC UR4, c[0x0][0x154] ;  /* 0x0000550000047ab9 */ /* 0x000fe20000000800 */
[----:B------:R-:W-:Y:S01]  /*0410*/  LOP3.LUT R4, R4, 0xffffff80, RZ, 0xc0, !PT ;  /* 0xffffff8004047812 */ /* 0x000fe200078ec0ff */
[----:B------:R-:W-:Y:S01]  /*0420*/  NOP ;  /* 0x0000000000007918 */ /* 0x000fe20000000000 */
[----:B------:R-:W-:Y:S01]  /*0430*/  LEA.HI R6, R6, R3, RZ, 0x2 ;  /* 0x0000000306067211 */ /* 0x000fe200078f10ff */
[----:B------:R-:W2:Y:S01]  /*0440*/  LDC R13, c[0x0][0x148] ;  /* 0x00005200ff0d7b82 */ /* 0x000ea20000000800 */
[----:B------:R-:W-:Y:S01]  /*0450*/  NOP ;  /* 0x0000000000007918 */ /* 0x000fe20000000000 */
[----:B------:R-:W-:Y:S01]  /*0460*/  IMAD.IADD R4, R5, 0x1, -R4 ;  /* 0x0000000105047824 */ /* 0x000fe200078e0a04 */
[----:B------:R-:W-:-:S04]  /*0470*/  LOP3.LUT R6, R6, 0x3ffffffc, RZ, 0xc0, !PT ;  /* 0x3ffffffc06067812 */ /* 0x000fc800078ec0ff */
[----:B------:R-:W-:Y:S01]  /*0480*/  SHF.R.S32.HI R5, RZ, 0x1f, R4 ;  /* 0x0000001fff057819 */ /* 0x000fe20000011404 */
[----:B------:R-:W-:Y:S01]  /*0490*/  IMAD.IADD R6, R3, 0x1, -R6 ;  /* 0x0000000103067824 */ /* 0x000fe200078e0a06 */
[----:B------:R-:W3:Y:S02]  /*04a0*/  LDC R8, c[0x0][0x144] ;  /* 0x00005100ff087b82 */ /* 0x000ee40000000800 */
[----:B------:R-:W-:Y:S02]  /*04b0*/  LEA.HI R5, R5, R4, RZ, 0x3 ;  /* 0x0000000405057211 */ /* 0x000fe400078f18ff */
[----:B-----5:R-:W-:Y:S02]  /*04c0*/  ISETP.NE.OR P0, PT, R0, RZ, !P0 ;  /* 0x000000ff0000720c */ /* 0x020fe40004705670 */
[--C-:B------:R-:W-:Y:S02]  /*04d0*/  SHF.R.S32.HI R0, RZ, 0x3, R5.reuse ;  /* 0x00000003ff007819 */ /* 0x100fe40000011405 */
[----:B------:R-:W-:-:S04]  /*04e0*/  SHF.R.S32.HI R5, RZ, 0x1f, R5 ;  /* 0x0000001fff057819 */ /* 0x000fc80000011405 */
[----:B------:R-:W-:-:S04]  /*04f0*/  LEA.HI R5, R5, R0, RZ, 0x2 ;  /* 0x0000000005057211 */ /* 0x000fc800078f10ff */
[----:B------:R-:W-:Y:S01]  /*0500*/  LOP3.LUT R5, R5, 0xfffffffc, RZ, 0xc0, !PT ;  /* 0xfffffffc05057812 */ /* 0x000fe200078ec0ff */
[----:B------:R-:W-:Y:S01]  /*0510*/  VOTEU.ALL UP0, P0 ;  /* 0x00000000003f7886 */ /* 0x000fe20000000000 */
[----:B-1----:R-:W-:Y:S01]  /*0520*/  I2FP.F32.U32 R7, R2 ;  /* 0x0000000200077245 */ /* 0x002fe20000201000 */
[----:B------:R-:W-:Y:S02]  /*0530*/  VOTEU.ALL UP1, P0 ;  /* 0x00000000003f7886 */ /* 0x000fe40000020000 */
[----:B------:R-:W-:Y:S01]  /*0540*/  IMAD.IADD R5, R0, 0x1, -R5 ;  /* 0x0000000100057824 */ /* 0x000fe200078e0a05 */
[----:B------:R-:W1:Y:S01]  /*0550*/  @!UP0 S2UR UR7, SR_CgaCtaId ;  /* 0x00000000000789c3 */ /* 0x000e620000008800 */
[----:B0-----:R-:W-:Y:S01]  /*0560*/  I2FP.F32.U32 R0, UR9 ;  /* 0x0000000900007c45 */ /* 0x001fe20008201000 */
[----:B------:R-:W-:Y:S01]  /*0570*/  FMUL R9, R7, UR4 ;  /* 0x0000000407097c20 */ /* 0x000fe20008400000 */
[----:B------:R-:W-:Y:S01]  /*0580*/  IMAD R5, R6, 0x4, R5 ;  /* 0x0000000406057824 */ /* 0x000fe200078e0205 */
[----:B------:R-:W-:Y:S01]  /*0590*/  ULDC UR4, c[0x0][0x150] ;  /* 0x0000540000047ab9 */ /* 0x000fe20000000800 */
[----:B------:R-:W-:Y:S01]  /*05a0*/  @!UP0 UMOV UR6, 0x400 ;  /* 0x0000040000068882 */ /* 0x000fe20000000000 */
[----:B------:R-:W-:Y:S01]  /*05b0*/  FMUL R7, R0, UR4 ;  /* 0x0000000400077c20 */ /* 0x000fe20008400000 */
[----:B------:R-:W-:Y:S01]  /*05c0*/  IMAD.SHL.U32 R0, R5, 0x4, RZ ;  /* 0x0000000405007824 */ /* 0x000fe200078e00ff */
[----:B------:R-:W0:Y:S01]  /*05d0*/  LDC R6, c[0x0][0x140] ;  /* 0x00005000ff067b82 */ /* 0x000e220000000800 */
[----:B------:R-:W5:Y:S01]  /*05e0*/  F2I.U32.TRUNC.NTZ R9, R9 ;  /* 0x0000000900097305 */ /* 0x000f62000020f000 */
[----:B------:R-:W-:-:S02]  /*05f0*/  UMOV UR4, 0x20 ;  /* 0x0000002000047882 */ /* 0x000fc40000000000 */
[----:B------:R-:W-:Y:S01]  /*0600*/  LOP3.LUT R11, R5, 0xc, R0, 0x78, !PT ;  /* 0x0000000c050b7812 */ /* 0x000fe200078e7800 */
[----:B------:R-:W-:-:S04]  /*0610*/  @!UP0 UIADD3 UR4, -UR4, 0x100000, URZ ;  /* 0x0010000004048890 */ /* 0x000fc8000fffe13f */
[----:B------:R-:W-:Y:S02]  /*0620*/  @!UP0 USHF.L.U32 UR5, UR4, 0xb, URZ ;  /* 0x0000000b04058899 */ /* 0x000fe4000800063f */
[----:B------:R-:W-:Y:S01]  /*0630*/  @!UP0 USHF.L.U32 UR4, UR4, 0x1, URZ ;  /* 0x0000000104048899 */ /* 0x000fe2000800063f */
[----:B------:R-:W4:Y:S01]  /*0640*/  F2I.U32.TRUNC.NTZ R7, R7 ;  /* 0x0000000700077305 */ /* 0x000f22000020f000 */
[----:B------:R0:W-:Y:S01]  /*0650*/  STL [R1+0x450], R11 ;  /* 0x0004500b01007387 */ /* 0x0001e20000100800 */
[----:B-----5:R-:W-:Y:S01]  /*0660*/  IMAD.MOV R14, RZ, RZ, -R9 ;  /* 0x000000ffff0e7224 */ /* 0x020fe200078e0a09 */
[----:B-1----:R-:W-:Y:S01]  /*0670*/  @!UP0 ULEA UR6, UR7, UR6, 0x18 ;  /* 0x0000000607068291 */ /* 0x002fe2000f8ec03f */
[----:B------:R-:W-:Y:S02]  /*0680*/  VOTEU.ALL UP0, P0 ;  /* 0x00000000003f7886 */ /* 0x000fe40000000000 */
[----:B--2---:R-:W-:Y:S01]  /*0690*/  IMAD R0, R13, R14, R2 ;  /* 0x0000000e0d007224 */ /* 0x004fe200078e0202 */
[----:B------:R-:W-:-:S02]  /*06a0*/  LOP3.LUT P0, RZ, R4, 0x7, RZ, 0xc0, !PT ;  /* 0x0000000704ff7812 */ /* 0x000fc4000780c0ff */
[----:B0-----:R-:W-:Y:S01]  /*06b0*/  ISETP.EQ.U32.AND P3, PT, R6, 0x1, PT ;  /* 0x000000010600780c */ /* 0x001fe20003f62070 */
[----:B----4-:R-:W-:Y:S01]  /*06c0*/  IMAD.MOV R7, RZ, RZ, -R7 ;  /* 0x000000ffff077224 */ /* 0x010fe200078e0a07 */
[----:B------:R-:W-:Y:S02]  /*06d0*/  ISETP.NE.AND P1, PT, R0, R11, PT ;  /* 0x0000000b0000720c */ /* 0x000fe40003f25270 */
[----:B------:R-:W-:Y:S01]  /*06e0*/  ISETP.LT.U32.AND P0, PT, R11, 0x8, !P0 ;  /* 0x000000080b00780c */ /* 0x000fe20004701070 */
[----:B---3--:R-:W-:Y:S01]  /*06f0*/  IMAD R10, R8, R7, UR9 ;  /* 0x00000009080a7e24 */ /* 0x008fe2000f8e0207 */
[----:B------:R-:W0:Y:S02]  /*0700*/  FENCE.VIEW.ASYNC.S ;  /* 0x00000000000073c6 */ /* 0x000e240000000000 */
[----:B0-----:R0:W1:Y:S02]  /*0710*/  @!UP0 SYNCS.EXCH.64 URZ, [UR6+0x40], UR4 ;  /* 0x00004004063f85b2 */ /* 0x0010640008000100 */
[----:B------:R-:W-:-:S04]  /*0720*/  ISETP.EQ.OR P1, PT, R10, RZ, !P1 ;  /* 0x000000ff0a00720c */ /* 0x000fc80004f22670 */
[----:B------:R-:W-:Y:S01]  /*0730*/  PLOP3.LUT P0, PT, P0, P1, PT, 0x80, 0x0 ;  /* 0x000000000000781c */ /* 0x000fe20000703070 */
[----:B------:R0:W2:Y:S01]  /*0740*/  @!UP1 SYNCS.EXCH.64 URZ, [UR6+0x48], UR4 ;  /* 0x00004804063f95b2 */ /* 0x0000a20008000100 */
[----:B------:R-:W-:Y:S01]  /*0750*/  NOP ;  /* 0x0000000000007918 */ /* 0x000fe20000000000 */
[----:B------:R-:W-:Y:S10]  /*0760*/  @!P3 BRA `(.L_x_3) ;  /* 0x000000000008b947 */ /* 0x000ff40003800000 */
[----:B-12---:R-:W-:Y:S01]  /*0770*/  UCGABAR_ARV ;  /* 0x00000000000079c7 */ /* 0x006fe20008000000 */
[----:B------:R-:W-:Y:S05]  /*0780*/  BRA `(.L_x_4) ;  /* 0x0000000000047947 */ /* 0x000fea0003800000 */
.L_x_3:
[----:B-12---:R-:W-:Y:S01]  /*0790*/  NOP ;  /* 0x0000000000007918 */ /* 0x006fe20000000000 */
.L_x_4:
[----:B------:R-:W1:Y:S01]  /*07a0*/  LDC R0, c[0x0][0x65c] ;  /* 0x00019700ff007b82 */ /* 0x000e620000000800 */
[----:B------:R-:W-:Y:S02]  /*07b0*/  IMAD.U32 R4, RZ, RZ, UR9 ;  /* 0x00000009ff047e24 */ /* 0x000fe4000f8e00ff */
[----:B------:R-:W-:Y:S01]  /*07c0*/  IMAD.MOV.U32 R5, RZ, RZ, RZ ;  /* 0x000000ffff057224 */ /* 0x000fe200078e00ff */
[----:B-1----:R-:W-:-:S13]  /*07d0*/  ISETP.NE.AND P4, PT, R0, 0x1, PT ;  /* 0x000000010000780c */ /* 0x002fda0003f85270 */
[----:B------:R-:W1:Y:S01]  /*07e0*/  @P4 LDC R7, c[0x0][0x10] ;  /* 0x00000400ff074b82 */ /* 0x000e620000000800 */
[----:B------:R-:W-:Y:S02]  /*07f0*/  @P4 IMAD.MOV.U32 R3, RZ, RZ, RZ ;  /* 0x000000ffff034224 */ /* 0x000fe400078e00ff */
[----:B------:R-:W-:-:S05]  /*0800*/  @P4 IMAD.MOV.U32 R11, RZ, RZ, RZ ;  /* 0x000000ffff0b4224 */ /* 0x000fca00078e00ff */
[----:B------:R-:W2:Y:S01]  /*0810*/  @!P4 LDC R9, c[0x0][0xc] ;  /* 0x00000300ff09cb82 */ /* 0x000ea20000000800 */
[----:B-1----:R-:W-:-:S04]  /*0820*/  @P4 IMAD.WIDE.U32 R6, R7, UR9, R2 ;  /* 0x0000000907064c25 */ /* 0x002fc8000f8e0002 */
[----:B------:R-:W-:Y:S02]  /*0830*/  @P4 IMAD.MOV.U32 R8, RZ, RZ, R6 ;  /* 0x000000ffff084224 */ /* 0x000fe400078e0006 */
[----:B------:R-:W-:Y:S02]  /*0840*/  @P4 IMAD.IADD R15, R7, 0x1, R11 ;  /* 0x00000001070f4824 */ /* 0x000fe400078e020b */
[----:B--2---:R-:W-:-:S04]  /*0850*/  @!P4 IMAD.WIDE.U32 R4, R2, R9, R4 ;  /* 0x000000090204c225 */ /* 0x004fc800078e0004 */
[----:B------:R-:W-:Y:S02]  /*0860*/  @!P4 IMAD.MOV.U32 R8, RZ, RZ, R4 ;  /* 0x000000ffff08c224 */ /* 0x000fe400078e0004 */
[----:B------:R-:W-:-:S03]  /*0870*/  @!P4 IMAD.MOV.U32 R15, RZ, RZ, R5 ;  /* 0x000000ffff0fc224 */ /* 0x000fc600078e0005 */
[----:B------:R1:W-:Y:S04]  /*0880*/  STL [R1+0x458], R8 ;  /* 0x0004580801007387 */ /* 0x0003e80000100800 */
[----:B------:R1:W-:Y:S01]  /*0890*/  STL [R1+0x454], R15 ;  /* 0x0004540f01007387 */ /* 0x0003e20000100800 */
[----:B------:R-:W-:Y:S05]  /*08a0*/  @!P3 BRA `(.L_x_5) ;  /* 0x00000000000cb947 */ /* 0x000fea0003800000 */
[----:B------:R-:W-:Y:S01]  /*08b0*/  UCGABAR_WAIT ;  /* 0x0000000000007dc7 */ /* 0x000fe20008000000 */
[----:B------:R-:W-:Y:S01]  /*08c0*/  CCTL.IVALL ;  /* 0x00000000ff00798f */ /* 0x000fe20002000000 */
[----:B------:R-:W-:Y:S05]  /*08d0*/  BRA `(.L_x_6) ;  /* 0x0000000000047947 */ /* 0x000fea0003800000 */
.L_x_5:
[----:B------:R-:W-:Y:S06]  /*08e0*/  BAR.SYNC.DEFER_BLOCKING 0x0 ;  /* 0x0000000000007b1d */ /* 0x000fec0000010000 */
.L_x_6:
[----:B------:R-:W-:Y:S05]  /*08f0*/  @!P2 BRA `(.L_x_7) ;  /* 0x0000027800fca947 */ /* 0x000fea0003800000 */
[----:B------:R-:W-:-:S06]  /*0900*/  UISETP.GT.U32.AND UP0, UPT, UR10, 0x1, UPT ;  /* 0x000000010a00788c */ /* 0x000fcc000bf04070 */
[----:B------:R-:W-:-:S13]  /*0910*/  PLOP3.LUT P1, PT, PT, PT, UP0, 0x80, 0x0 ;  /* 0x000000000000781c */ /* 0x000fda0003f2f008 */
[----:B0-----:R-:W-:Y:S05]  /*0920*/  @P1 EXIT ;  /* 0x000000000000194d */ /* 0x001fea0003800000 */
[----:B------:R-:W-:Y:S01]  /*0930*/  IMAD.MOV.U32 R5, RZ, RZ, -0x1 ;  /* 0xffffffffff057424 */ /* 0x000fe200078e00ff */
[----:B------:R-:W-:Y:S01]  /*0940*/  ULDC.64 UR4, c[0x0][0x650] ;  /* 0x0001940000047ab9 */ /* 0x000fe20000000a00 */
[----:B------:R-:W-:Y:S01]  /*0950*/  IMAD.MOV.U32 R4, RZ, RZ, -0x1 ;  /* 0xffffffffff047424 */ /* 0x000fe200078e00ff */
[----:B------:R-:W-:Y:S01]  /*0960*/  ISETP.GE.U32.AND P1, PT, R8, UR4, PT ;  /* 0x0000000408007c0c */ /* 0x000fe2000bf26070 */
[----:B------:R-:W-:Y:S01]  /*0970*/  UMOV UR9, 0xffffffff ;  /* 0xffffffff00097882 */ /* 0x000fe20000000000 */
[----:B------:R0:W-:Y:S01]  /*0980*/  STL [R1+0x460], R5 ;  /* 0x0004600501007387 */ /* 0x0001e20000100800 */
[----:B------:R-:W-:Y:S02]  /*0990*/  PRMT R0, RZ, 0x7610, R0 ;  /* 0x00007610ff007816 */ /* 0x000fe40000000000 */
[----:B------:R-:W-:Y:S01]  /*09a0*/  ISETP.GE.U32.AND.EX P1, PT, R15, UR5, PT, P1 ;  /* 0x000000050f007c0c */ /* 0x000fe2000bf26110 */
[----:B------:R0:W-:-:S12]  /*09b0*/  STL [R1+0x45c], R4 ;  /* 0x00045c0401007387 */ /* 0x0001d80000100800 */
[----:B0-----:R-:W-:Y:S05]  /*09c0*/  @P1 BRA `(.L_x_8) ;  /* 0x00000004003c1947 */ /* 0x001fea0003800000 */
[----:B------:R-:W-:Y:S01]  /*09d0*/  ULDC.64 UR14, c[0x0][0x628] ;  /* 0x00018a00000e7ab9 */ /* 0x000fe20000000a00 */
[----:B------:R-:W0:Y:S01]  /*09e0*/  LDC.64 R6, c[0x0][0x620] ;  /* 0x00018800ff067b82 */ /* 0x000e220000000a00 */
[----:B------:R-:W-:Y:S01]  /*09f0*/  ISETP.NE.U32.AND P1, PT, RZ, UR14, PT ;  /* 0x0000000eff007c0c */ /* 0x000fe2000bf25070 */
[----:B------:R-:W-:Y:S01]  /*0a00*/  ULDC UR11, c[0x0][0x630] ;  /* 0x00018c00000b7ab9 */ /* 0x000fe20000000800 */
[----:B------:R-:W-:Y:S02]  /*0a10*/  R2UR UR4, R8 ;  /* 0x00000000080472ca */ /* 0x000fe400000e0000 */
[----:B------:R-:W-:Y:S02]  /*0a20*/  ISETP.NE.AND.EX P1, PT, RZ, UR15, PT, P1 ;  /* 0x0000000fff007c0c */ /* 0x000fe4000bf25310 */
[----:B------:R-:W-:-:S11]  /*0a30*/  R2UR UR5, R15 ;  /* 0x000000000f0572ca */ /* 0x000fd600000e0000 */
[----:B------:R-:W-:Y:S05]  /*0a40*/  @!P1 BRA `(.L_x_9) ;  /* 0x0000000000309947 */ /* 0x000fea0003800000 */
[----:B------:R-:W-:Y:S01]  /*0a50*/  R2UR UR4, R8 ;  /* 0x00000000080472ca */ /* 0x000fe200000e0000 */
[----:B------:R-:W-:Y:S01]  /*0a60*/  ULDC UR8, c[0x0][0x634] ;  /* 0x00018d0000087ab9 */ /* 0x000fe20000000800 */
[----:B------:R-:W-:-:S11]  /*0a70*/  R2UR UR10, R15 ;  /* 0x000000000f0a72ca */ /* 0x000fd600000e0000 */
[----:B------:R-:W-:-:S04]  /*0a80*/  UIADD3 UR8, UP0, UR4, UR8, URZ ;  /* 0x0000000804087290 */ /* 0x000fc8000ff1e03f */
[----:B------:R-:W-:-:S04]  /*0a90*/  UIADD3.X UR10, URZ, UR10, URZ, UP0, !UPT ;  /* 0x0000000a3f0a7290 */ /* 0x000fc800087fe43f */
[----:B------:R-:W-:-:S04]  /*0aa0*/  UIMAD.WIDE.U32 UR4, UR10, UR14, URZ ;  /* 0x0000000e0a0472a5 */ /* 0x000fc8000f8e003f */
[----:B------:R-:W-:Y:S02]  /*0ab0*/  UIMAD.WIDE.U32 UR6, UP0, UR8, UR15, UR4 ;  /* 0x0000000f080672a5 */ /* 0x000fe4000f800004 */
[----:B------:R-:W-:Y:S02]  /*0ac0*/  UIMAD.WIDE.U32 UR4, UR8, UR14, URZ ;  /* 0x0000000e080472a5 */ /* 0x000fe4000f8e003f */
[----:B------:R-:W-:Y:S02]  /*0ad0*/  UIADD3.X UR9, URZ, URZ, URZ, UP0, !UPT ;  /* 0x0000003f3f097290 */ /* 0x000fe400087fe43f */
[----:B------:R-:W-:Y:S01]  /*0ae0*/  UIADD3 URZ, UP0, UR5, UR6, URZ ;  /* 0x00000006053f7290 */ /* 0x000fe2000ff1e03f */
[----:B------:R-:W-:-:S03]  /*0af0*/  UMOV UR8, UR7 ;  /* 0x0000000700087c82 */ /* 0x000fc60008000000 */
[----:B------:R-:W-:-:S12]  /*0b00*/  UIMAD.WIDE.U32.X UR4, UR10, UR15, UR8, UP0 ;  /* 0x0000000f0a0472a5 */ /* 0x000fd800080e0408 */
.L_x_9:
[----:B------:R-:W-:Y:S01]  /*0b10*/  USHF.R.U64 UR9, UR4, UR11, UR5 ;  /* 0x0000000b04097299 */ /* 0x000fe20008001205 */
[----:B------:R-:W2:Y:S01]  /*0b20*/  LDC.64 R22, c[0x0][0x640] ;  /* 0x00019000ff167b82 */ /* 0x000ea20000000a00 */
[----:B------:R-:W-:Y:S01]  /*0b30*/  USHF.R.U32.HI UR4, URZ, UR11, UR5 ;  /* 0x0000000b3f047299 */ /* 0x000fe20008011605 */
[----:B------:R-:W-:Y:S02]  /*0b40*/  IMAD.MOV.U32 R4, RZ, RZ, R8 ;  /* 0x000000ffff047224 */ /* 0x000fe400078e0008 */
[----:B------:R-:W-:Y:S01]  /*0b50*/  IMAD R21, R13, R14, R2 ;  /* 0x0000000e0d157224 */ /* 0x000fe200078e0202 */
[----:B------:R-:W-:Y:S01]  /*0b60*/  IADD3 R3, P1, RZ, -UR9, RZ ;  /* 0x80000009ff037c10 */ /* 0x000fe2000ff3e0ff */
[----:B------:R-:W-:Y:S02]  /*0b70*/  IMAD.MOV.U32 R13, RZ, RZ, 0x1 ;  /* 0x00000001ff0d7424 */ /* 0x000fe400078e00ff */
[----:B------:R-:W1:Y:S02]  /*0b80*/  LDC R12, c[0x0][0x618] ;  /* 0x00018600ff0c7b82 */ /* 0x000e640000000800 */
[----:B------:R-:W-:-:S04]  /*0b90*/  IMAD.X R5, RZ, RZ, ~UR4, P1 ;  /* 0x80000004ff057e24 */ /* 0x000fc800088e06ff */
[-C--:B0-----:R-:W-:Y:S02]  /*0ba0*/  IMAD R0, R5, R6.reuse, RZ ;  /* 0x0000000605007224 */ /* 0x081fe400078e02ff */
[----:B------:R-:W0:Y:S01]  /*0bb0*/  LDC R16, c[0x0][0x608] ;  /* 0x00018200ff107b82 */ /* 0x000e220000000800 */
[----:B------:R-:W-:Y:S02]  /*0bc0*/  IMAD.MOV.U32 R5, RZ, RZ, R15 ;  /* 0x000000ffff057224 */ /* 0x000fe400078e000f */
[----:B------:R-:W-:-:S05]  /*0bd0*/  IMAD.WIDE.U32 R4, R3, R6, R4 ;  /* 0x0000000603047225 */ /* 0x000fca00078e0004 */
[----:B------:R-:W3:Y:S01]  /*0be0*/  LDC R20, c[0x0][0x658] ;  /* 0x00019600ff147b82 */ /* 0x000ee20000000800 */
[----:B------:R-:W-:Y:S01]  /*0bf0*/  IMAD R3, R3, R7, R0 ;  /* 0x0000000703037224 */ /* 0x000fe200078e0200 */
[----:B--2---:R-:W-:-:S03]  /*0c00*/  ISETP.NE.U32.AND P1, PT, R22, RZ, PT ;  /* 0x000000ff1600720c */ /* 0x004fc60003f25070 */
[----:B------:R-:W-:Y:S01]  /*0c10*/  IMAD.IADD R3, R5, 0x1, R3 ;  /* 0x0000000105037824 */ /* 0x000fe200078e0203 */
[----:B------:R-:W-:Y:S01]  /*0c20*/  ISETP.NE.AND.EX P1, PT, R23, RZ, PT, P1 ;  /* 0x000000ff1700720c */ /* 0x000fe20003f25310 */
[----:B------:R-:W-:Y:S01]  /*0c30*/  IMAD.MOV.U32 R5, RZ, RZ, -0x1 ;  /* 0xffffffffff057424 */ /* 0x000fe200078e00ff */
[----:B------:R-:W2:Y:S02]  /*0c40*/  LDC R18, c[0x0][0x600] ;  /* 0x00018000ff127b82 */ /* 0x000ea40000000800 */
[-CC-:B-1----:R-:W-:Y:S02]  /*0c50*/  SHF.R.U64 R8, R4, R12.reuse, R3.reuse ;  /* 0x0000000c04087219 */ /* 0x182fe40000001203 */
[----:B------:R-:W-:-:S04]  /*0c60*/  SHF.R.U32.HI R3, RZ, R12, R3 ;  /* 0x0000000cff037219 */ /* 0x000fc80000011603 */
[----:B------:R-:W1:Y:S01]  /*0c70*/  LDC R11, c[0x0][0x648] ;  /* 0x00019200ff0b7b82 */ /* 0x000e620000000800 */
[-CC-:B0-----:R-:W-:Y:S02]  /*0c80*/  SHF.R.U64 R19, R8, R16.reuse, R3.reuse ;  /* 0x0000001008137219 */ /* 0x181fe40000001203 */
[----:B------:R-:W-:-:S05]  /*0c90*/  SHF.R.U32.HI R3, RZ, R16, R3 ;  /* 0x00000010ff037219 */ /* 0x000fca0000011603 */
[----:B------:R-:W0:Y:S01]  /*0ca0*/  LDC R15, c[0x0][0x638] ;  /* 0x00018e00ff0f7b82 */ /* 0x000e220000000800 */
[-CC-:B---3--:R-:W-:Y:S02]  /*0cb0*/  SHF.R.U64 R12, R19, R20.reuse, R3.reuse ;  /* 0x00000014130c7219 */ /* 0x188fe40000001203 */
[-C--:B------:R-:W-:Y:S02]  /*0cc0*/  SHF.L.U32 R0, R5, R20.reuse, RZ ;  /* 0x0000001405007219 */ /* 0x080fe400000006ff */
[----:B------:R-:W-:Y:S01]  /*0cd0*/  SHF.R.U32.HI R3, RZ, R20, R3 ;  /* 0x00000014ff037219 */ /* 0x000fe20000011603 */
[----:B------:R-:W-:Y:S01]  /*0ce0*/  IMAD.MOV.U32 R2, RZ, RZ, R12 ;  /* 0x000000ffff027224 */ /* 0x000fe200078e000c */
[----:B------:R-:W-:Y:S01]  /*0cf0*/  LOP3.LUT R0, RZ, R0, RZ, 0x33, !PT ;  /* 0x00000000ff007212 */ /* 0x000fe200078e33ff */
[----:B------:R-:W3:Y:S01]  /*0d00*/  LDC R17, c[0x0][0x610] ;  /* 0x00018400ff117b82 */ /* 0x000ee20000000800 */
[----:B------:R-:W-:Y:S05]  /*0d10*/  @!P1 BRA `(.L_x_10) ;  /* 0x0000000000289947 */ /* 0x000fea0003800000 */
[----:B------:R-:W4:Y:S02]  /*0d20*/  LDC R7, c[0x0][0x64c] ;  /* 0x00019300ff077b82 */ /* 0x000f240000000800 */
[----:B----4-:R-:W-:-:S05]  /*0d30*/  IADD3 R7, P1, R12, R7, RZ ;  /* 0x000000070c077210 */ /* 0x010fca0007f3e0ff */
[----:B------:R-:W-:-:S04]  /*0d40*/  IMAD.X R9, RZ, RZ, R3, P1 ;  /* 0x000000ffff097224 */ /* 0x000fc800008e0603 */
[----:B------:R-:W-:-:S04]  /*0d50*/  IMAD.WIDE.U32 R2, R9, R22, RZ ;  /* 0x0000001609027225 */ /* 0x000fc800078e00ff */
[----:B------:R-:W-:-:S04]  /*0d60*/  IMAD.WIDE.U32 R4, P1, R7, R23, R2 ;  /* 0x0000001707047225 */ /* 0x000fc80007820002 */
[----:B------:R-:W-:-:S04]  /*0d70*/  IMAD.WIDE.U32 R2, R7, R22, RZ ;  /* 0x0000001607027225 */ /* 0x000fc800078e00ff */
[----:B------:R-:W-:Y:S01]  /*0d80*/  IMAD.X R7, RZ, RZ, RZ, P1 ;  /* 0x000000ffff077224 */ /* 0x000fe200008e06ff */
[----:B------:R-:W-:Y:S01]  /*0d90*/  IADD3 RZ, P1, R3, R4, RZ ;  /* 0x0000000403ff7210 */ /* 0x000fe20007f3e0ff */
[----:B------:R-:W-:-:S04]  /*0da0*/  IMAD.MOV.U32 R6, RZ, RZ, R5 ;  /* 0x000000ffff067224 */ /* 0x000fc800078e0005 */
[----:B------:R-:W-:-:S08]  /*0db0*/  IMAD.WIDE.U32.X R2, R9, R23, R6, P1 ;  /* 0x0000001709027225 */ /* 0x000fd000008e0406 */
.L_x_10:
[----:B-1----:R-:W-:Y:S01]  /*0dc0*/  SHF.R.U64 R4, R2, R11, R3 ;  /* 0x0000000b02047219 */ /* 0x002fe20000001203 */
[----:B--2---:R-:W-:Y:S01]  /*0dd0*/  VIADD R5, R18, 0xffffffff ;  /* 0xffffffff12057836 */ /* 0x004fe20000000000 */
[----:B------:R-:W-:Y:S02]  /*0de0*/  SHF.L.U32 R2, R13, R20, RZ ;  /* 0x000000140d027219 */ /* 0x000fe400000006ff */
[----:B------:R-:W-:Y:S01]  /*0df0*/  LOP3.LUT R3, R19, R0, RZ, 0xc0, !PT ;  /* 0x0000000013037212 */ /* 0x000fe200078ec0ff */
[----:B------:R-:W-:Y:S01]  /*0e00*/  IMAD.MOV R6, RZ, RZ, -R4 ;  /* 0x000000ffff067224 */ /* 0x000fe200078e0a04 */
[----:B------:R-:W-:Y:S02]  /*0e10*/  SEL R0, R10, R21, !P4 ;  /* 0x000000150a007207 */ /* 0x000fe40006000000 */
[----:B------:R-:W-:Y:S01]  /*0e20*/  LOP3.LUT R5, R8, R5, RZ, 0xc0, !PT ;  /* 0x0000000508057212 */ /* 0x000fe200078ec0ff */
[----:B------:R-:W-:Y:S02]  /*0e30*/  IMAD R7, R2, R4, R3 ;  /* 0x0000000402077224 */ /* 0x000fe400078e0203 */
[----:B0-----:R-:W-:-:S02]  /*0e40*/  IMAD R3, R6, R15, R12 ;  /* 0x0000000f06037224 */ /* 0x001fc400078e020c */
[----:B---3--:R-:W-:Y:S02]  /*0e50*/  IMAD R2, R7, R17, R0 ;  /* 0x0000001107027224 */ /* 0x008fe400078e0200 */
[----:B------:R-:W-:Y:S02]  /*0e60*/  IMAD R3, R3, R18, R5 ;  /* 0x0000001203037224 */ /* 0x000fe400078e0205 */
[----:B------:R-:W-:-:S03]  /*0e70*/  IMAD.MOV.U32 R0, RZ, RZ, 0x1 ;  /* 0x00000001ff007424 */ /* 0x000fc600078e00ff */
[----:B------:R-:W-:Y:S02]  /*0e80*/  SEL R4, R3, R2, !P4 ;  /* 0x0000000203047207 */ /* 0x000fe40006000000 */
[----:B------:R-:W-:-:S03]  /*0e90*/  SEL R2, R2, R3, !P4 ;  /* 0x0000000302027207 */ /* 0x000fc60006000000 */
[----:B------:R0:W-:Y:S04]  /*0ea0*/  STL [R1+0x45c], R4 ;  /* 0x00045c0401007387 */ /* 0x0001e80000100800 */
[----:B------:R0:W-:Y:S02]  /*0eb0*/  STL [R1+0x460], R2 ;  /* 0x0004600201007387 */ /* 0x0001e40000100800 */
.L_x_8:
[----:B------:R-:W-:-:S08]  /*0ec0*/  NOP ;  /* 0x0000000000007918 */ /* 0x000fd00000000000 */
[----:B------:R-:W2:Y:S02]  /*0ed0*/  USETMAXREG.TRY_ALLOC.CTAPOOL UP0, 0xf0 ;  /* 0x000000f0000079c8 */ /* 0x000ea40008000600 */
[----:B--2---:R-:W-:-:S13]  /*0ee0*/  PLOP3.LUT P1, PT, PT, PT, UP0, 0x80, 0x0 ;  /* 0x000000000000781c */ /* 0x004fda0003f2f008 */
[----:B------:R-:W-:Y:S05]  /*0ef0*/  @!P1 BRA `(.L_x_8) ;  /* 0xfffffffc00f09947 */ /* 0x000fea000383ffff */
[----:B------:R-:W-:Y:S01]  /*0f00*/  ULDC.64 UR4, c[0x0][0x598] ;  /* 0x0001660000047ab9 */ /* 0x000fe20000000a00 */
[----:B------:R-:W-:Y:S01]  /*0f10*/  ULDC.64 UR14, c[0x0][0x208] ;  /* 0x00008200000e7ab9 */ /* 0x000fe20000000a00 */
[----:B------:R-:W-:-:S04]  /*0f20*/  ISETP.NE.U32.AND P1, PT, RZ, UR4, PT ;  /* 0x00000004ff007c0c */ /* 0x000fc8000bf25070 */
[----:B------:R-:W-:-:S13]  /*0f30*/  ISETP.NE.AND.EX P1, PT, RZ, UR5, PT, P1 ;  /* 0x00000005ff007c0c */ /* 0x000fda000bf25310 */
[----:B------:R-:W-:Y:S05]  /*0f40*/  @!P1 BRA `(.L_x_11) ;  /* 0x0000000000209947 */ /* 0x000fea0003800000 */
[----:B0-----:R-:W0:Y:S02]  /*0f50*/  LDC.64 R2, c[0x0][0x598] ;  /* 0x00016600ff027b82 */ /* 0x001e240000000a00 */
[----:B0-----:R-:W2:Y:S02]  /*0f60*/  LDG.E.64 R2, desc[UR14][R2.64] ;  /* 0x0000000e02027981 */ /* 0x001ea4000c1e1b00 */
[----:B--2---:R-:W-:-:S04]  /*0f70*/  ISETP.NE.U32.AND P1, PT, R2, RZ, PT ;  /* 0x000000ff0200720c */ /* 0x004fc80003f25070 */
[----:B------:R-:W-:-:S13]  /*0f80*/  ISETP.NE.AND.EX P1, PT, R3, RZ, PT, P1 ;  /* 0x000000ff0300720c */ /* 0x000fda0003f25310 */
[----:B------:R-:W-:Y:S05]  /*0f90*/  @!P1 BRA `(.L_x_11) ;  /* 0x00000000000c9947 */ /* 0x000fea0003800000 */
[----:B------:R-:W2:Y:S02]  /*0fa0*/  LD.E R2, desc[UR14][R2.64] ;  /* 0x0000000e02027980 */ /* 0x000ea4000c101900 */
[----:B--2---:R-:W-:Y:S01]  /*0fb0*/  R2UR UR20, R2 ;  /* 0x00000000021472ca */ /* 0x004fe200000e0000 */
[----:B------:R-:W-:-:S14]  /*0fc0*/  BRA `(.L_x_12) ;  /* 0x0000000000247947 */ /* 0x000fdc0003800000 */
.L_x_11:
[----:B------:R-:W-:Y:S02]  /*0fd0*/  ULDC.64 UR4, c[0x0][0x588] ;  /* 0x0001620000047ab9 */ /* 0x000fe40000000a00 */
[----:B------:R-:W-:-:S04]  /*0fe0*/  ISETP.NE.U32.AND P1, PT, RZ, UR4, PT ;  /* 0x00000004ff007c0c */ /* 0x000fc8000bf25070 */
[----:B------:R-:W-:-:S13]  /*0ff0*/  ISETP.NE.AND.EX P1, PT, RZ, UR5, PT, P1 ;  /* 0x00000005ff007c0c */ /* 0x000fda000bf25310 */
[----:B------:R-:W-:Y:S05]  /*1000*/  @!P1 BRA `(.L_x_13) ;  /* 0x0000000000109947 */ /* 0x000fea0003800000 */
[----:B0-----:R-:W0:Y:S02]  /*1010*/  LDC.64 R2, c[0x0][0x588] ;  /* 0x00016200ff027b82 */ /* 0x001e240000000a00 */
[----:B0-----:R-:W2:Y:S02]  /*1020*/  LDG.E R2, desc[UR14][R2.64] ;  /* 0x0000000e02027981 */ /* 0x001ea4000c1e1900 */
[----:B--2---:R-:W-:Y:S01]  /*1030*/  R2UR UR20, R2 ;  /* 0x00000000021472ca */ /* 0x004fe200000e0000 */
[----:B------:R-:W-:-:S14]  /*1040*/  BRA `(.L_x_12) ;  /* 0x0000000000047947 */ /* 0x000fdc0003800000 */
.L_x_13:
[----:B------:R-:W-:-:S05]  /*1050*/  ULDC UR20, c[0x0][0x580] ;  /* 0x0001600000147ab9 */ /* 0x000fca0000000800 */
.L_x_12:
[----:B------:R-:W-:Y:S02]  /*1060*/  ULDC.64 UR4, c[0x0][0x5a0] ;  /* 0x0001680000047ab9 */ /* 0x000fe40000000a00 */
        /* <DEDUP_REMOVED lines=11> */
.L_x_14:
        /* <DEDUP_REMOVED lines=8> */
.L_x_16:
[----:B------:R-:W-:-:S05]  /*11a0*/  ULDC UR21, c[0x0][0x584] ;  /* 0x0001610000157ab9 */ /* 0x000fca0000000800 */
.L_x_15:
[----:B------:R-:W-:-:S13]  /*11b0*/  LOP3.LUT P1, RZ, R0, 0xff, RZ, 0xc0, !PT ;  /* 0x000000ff00ff7812 */ /* 0x000fda000782c0ff */
[----:B------:R-:W-:Y:S05]  /*11c0*/  @!P1 EXIT ;  /* 0x000000000000994d */ /* 0x000fea0003800000 */
[----:B------:R-:W-:Y:S01]  /*11d0*/  ULDC UR4, c[0x0][0x28c] ;  /* 0x0000a30000047ab9 */ /* 0x000fe20000000800 */
[----:B------:R-:W-:Y:S02]  /*11e0*/  ULOP3.LUT UR22, UR13, 0x1, URZ, 0xfc, !UPT ;  /* 0x000000010d167892 */ /* 0x000fe4000f8efc3f */
[----:B------:R-:W-:-:S04]  /*11f0*/  UIADD3 UR4, UR4, 0x7f, URZ ;  /* 0x0000007f04047890 */ /* 0x000fc8000fffe03f */
[----:B------:R-:W-:-:S04]  /*1200*/  USHF.R.S32.HI UR5, URZ, 0x1f, UR4 ;  /* 0x0000001f3f057899 */ /* 0x000fc80008011404 */
[----:B------:R-:W-:-:S03]  /*1210*/  ULEA.HI UR5, UR5, UR4, URZ, 0x7 ;  /* 0x0000000405057291 */ /* 0x000fc6000f8f383f */
[----:B------:R-:W-:Y:S01]  /*1220*/  UMOV UR4, URZ ;  /* 0x0000003f00047c82 */ /* 0x000fe20008000000 */
[----:B------:R-:W-:-:S03]  /*1230*/  USHF.R.S32.HI UR10, URZ, 0x7, UR5 ;  /* 0x000000073f0a7899 */ /* 0x000fc60008011405 */
[----:B------:R-:W-:-:S09]  /*1240*/  UMOV UR5, URZ ;  /* 0x0000003f00057c82 */ /* 0x000fd20008000000 */
.L_x_555:
[----:B------:R-:W-:Y:S01]  /*1250*/  STL [R1+0x44c], RZ ;  /* 0x00044cff01007387 */ /* 0x000fe20000100800 */
[----:B--2---:R-:W2:Y:S01]  /*1260*/  S2UR UR18, SR_CgaCtaId ;  /* 0x00000000001279c3 */ /* 0x004ea20000008800 */
[----:B------:R-:W-:Y:S01]  /*1270*/  UMOV UR17, 0x400 ;  /* 0x0000040000117882 */ /* 0x000fe20000000000 */
[----:B------:R-:W-:Y:S01]  /*1280*/  UMOV UR6, URZ ;  /* 0x0000003f00067c82 */ /* 0x000fe20008000000 */
[----:B------:R-:W-:Y:S01]  /*1290*/  STL [R1+0x448], RZ ;  /* 0x000448ff01007387 */ /* 0x000fe20000100800 */
[----:B------:R-:W-:Y:S01]  /*12a0*/  UMOV UR7, URZ ;  /* 0x0000003f00077c82 */ /* 0x000fe20008000000 */
[----:B------:R-:W-:Y:S01]  /*12b0*/  UMOV UR8, URZ ;  /* 0x0000003f00087c82 */ /* 0x000fe20008000000 */
[----:B------:R-:W-:Y:S01]  /*12c0*/  UMOV UR23, UR5 ;  /* 0x0000000500177c82 */ /* 0x000fe20008000000 */
[----:B------:R-:W-:Y:S01]  /*12d0*/  STL [R1+0x444], RZ ;  /* 0x000444ff01007387 */ /* 0x000fe20000100800 */
[----:B0-----:R-:W0:Y:S01]  /*12e0*/  LDC R2, c[0x0][0x28c] ;  /* 0x0000a300ff027b82 */ /* 0x001e220000000800 */
[----:B------:R-:W-:Y:S01]  /*12f0*/  UMOV UR24, UR4 ;  /* 0x0000000400187c82 */ /* 0x000fe20008000000 */
[----:B------:R-:W-:Y:S01]  /*1300*/  CS2R R236, SRZ ;  /* 0x0000000000ec7805 */ /* 0x000fe2000001ff00 */
[----:B------:R-:W-:Y:S01]  /*1310*/  STL [R1+0x440], RZ ;  /* 0x000440ff01007387 */ /* 0x000fe20000100800 */
[----:B------:R-:W-:-:S02]  /*1320*/  CS2R R234, SRZ ;  /* 0x0000000000ea7805 */ /* 0x000fc4000001ff00 */
[----:B------:R-:W-:Y:S02]  /*1330*/  CS2R R232, SRZ ;  /* 0x0000000000e87805 */ /* 0x000fe4000001ff00 */
[----:B------:R-:W-:Y:S01]  /*1340*/  CS2R R230, SRZ ;  /* 0x0000000000e67805 */ /* 0x000fe2000001ff00 */
[----:B------:R-:W-:Y:S01]  /*1350*/  STL [R1+0x43c], RZ ;  /* 0x00043cff01007387 */ /* 0x000fe20000100800 */
[----:B------:R-:W-:Y:S02]  /*1360*/  CS2R R228, SRZ ;  /* 0x0000000000e47805 */ /* 0x000fe4000001ff00 */
[----:B------:R-:W-:Y:S02]  /*1370*/  CS2R R226, SRZ ;  /* 0x0000000000e27805 */ /* 0x000fe4000001ff00 */
        /* <DEDUP_REMOVED lines=14> */
[----:B0-----:R-:W-:Y:S02]  /*1460*/  ISETP.GE.AND P1, PT, R2, 0x1, PT ;  /* 0x000000010200780c */ /* 0x001fe40003f26270 */
        /* <DEDUP_REMOVED lines=41> */
[----:B-1----:R-:W-:Y:S01]  /*1700*/  CS2R R14, SRZ ;  /* 0x00000000000e7805 */ /* 0x002fe2000001ff00 */
        /* <DEDUP_REMOVED lines=93> */
[----:B------:R-:W-:-:S03]  /*1ce0*/  CS2R R150, SRZ ;  /* 0x0000000000967805 */ /* 0x000fc6000001ff00 */
[----:B------:R-:W-:Y:S04]  /*1cf0*/  STL [R1+0x3a0], RZ ;  /* 0x0003a0ff01007387 */ /* 0x000fe80000100800 */
        /* <DEDUP_REMOVED lines=104> */
[----:B------:R-:W-:Y:S04]  /*2380*/  STL [R1], RZ ;  /* 0x000000ff01007387 */ /* 0x000fe80000100800 */
        /* <DEDUP_REMOVED lines=39> */
[----:B------:R-:W-:Y:S01]  /*2600*/  STL [R1+0xa0], RZ ;  /* 0x0000a0ff01007387 */ /* 0x000fe20000100800 */
[----:B------:R-:W0:Y:S03]  /*2610*/  S2R R0, SR_TID.X ;  /* 0x0000000000007919 */ /* 0x000e260000002100 */
        /* <DEDUP_REMOVED lines=8> */
[----:B0-----:R-:W-:-:S03]  /*26a0*/  LOP3.LUT R0, R0, 0x80, RZ, 0xc0, !PT ;  /* 0x0000008000007812 */ /* 0x001fc600078ec0ff */
[----:B------:R-:W-:Y:S01]  /*26b0*/  STL [R1+0xc4], RZ ;  /* 0x0000c4ff01007387 */ /* 0x000fe20000100800 */
[----:B------:R-:W-:-:S03]  /*26c0*/  SHF.R.U32.HI R0, RZ, 0x7, R0 ;  /* 0x00000007ff007819 */ /* 0x000fc60000011600 */
        /* <DEDUP_REMOVED lines=33> */
[----:B------:R-:W0:Y:S04]  /*28e0*/  SHFL.IDX PT, R0, R0, RZ, 0x1f ;  /* 0x00001fff00007589 */ /* 0x000e2800000e0000 */
[----:B------:R1:W-:Y:S04]  /*28f0*/  STL [R1+0x14c], RZ ;  /* 0x00014cff01007387 */ /* 0x0003e80000100800 */
[----:B------:R1:W-:Y:S04]  /*2900*/  STL [R1+0x150], RZ ;  /* 0x000150ff01007387 */ /* 0x0003e80000100800 */
[----:B------:R1:W-:Y:S04]  /*2910*/  STL [R1+0x154], RZ ;  /* 0x000154ff01007387 */ /* 0x0003e80000100800 */
[----:B------:R1:W-:Y:S04]  /*2920*/  STL [R1+0x158], RZ ;  /* 0x000158ff01007387 */ /* 0x0003e80000100800 */
[----:B------:R1:W-:Y:S04]  /*2930*/  STL [R1+0x15c], RZ ;  /* 0x00015cff01007387 */ /* 0x0003e80000100800 */
[----:B------:R1:W-:Y:S01]  /*2940*/  STL [R1+0x160], RZ ;  /* 0x000160ff01007387 */ /* 0x0003e20000100800 */
[----:B0-----:R-:W-:-:S03]  /*2950*/  R2UR UR11, R0 ;  /* 0x00000000000b72ca */ /* 0x001fc600000e0000 */
[----:B------:R1:W-:Y:S04]  /*2960*/  STL [R1+0x164], RZ ;  /* 0x000164ff01007387 */ /* 0x0003e80000100800 */
[----:B------:R1:W-:Y:S04]  /*2970*/  STL [R1+0x168], RZ ;  /* 0x000168ff01007387 */ /* 0x0003e80000100800 */
[----:B------:R1:W-:Y:S02]  /*2980*/  STL [R1+0x16c], RZ ;  /* 0x00016cff01007387 */ /* 0x0003e40000100800 */
[----:B------:R-:W-:-:S02]  /*2990*/  ULEA.HI UR12, UR11, UR11, URZ, 0x1 ;  /* 0x0000000b0b0c7291 */ /* 0x000fc4000f8f083f */
[----:B------:R1:W-:Y:S02]  /*29a0*/  STL [R1+0x170], RZ ;  /* 0x000170ff01007387 */ /* 0x0003e40000100800 */
[----:B------:R-:W-:Y:S02]  /*29b0*/  ULOP3.LUT UR16, UR12, 0x7fffe, URZ, 0xc0, !UPT ;  /* 0x0007fffe0c107892 */ /* 0x000fe4000f8ec03f */
[----:B------:R1:W-:Y:S01]  /*29c0*/  STL [R1+0x174], RZ ;  /* 0x000174ff01007387 */ /* 0x0003e20000100800 */
[----:B--2---:R-:W-:Y:S02]  /*29d0*/  ULEA UR12, UR18, UR17, 0x18 ;  /* 0x00000011120c7291 */ /* 0x004fe4000f8ec03f */
[----:B------:R-:W-:Y:S01]  /*29e0*/  UIADD3 UR16, UR11, -UR16, URZ ;  /* 0x800000100b107290 */ /* 0x000fe2000fffe03f */
[----:B------:R1:W-:Y:S03]  /*29f0*/  STL [R1+0x178], RZ ;  /* 0x000178ff01007387 */ /* 0x0003e60000100800 */
[----:B------:R-:W-:Y:S01]  /*2a00*/  ULEA UR16, UR16, UR12, 0xd ;  /* 0x0000000c10107291 */ /* 0x000fe2000f8e683f */
[----:B------:R1:W-:Y:S03]  /*2a10*/  STL [R1+0x17c], RZ ;  /* 0x00017cff01007387 */ /* 0x0003e60000100800 */
[----:B------:R-:W-:Y:S01]  /*2a20*/  UIADD3 UR16, UR16, 0x100, URZ ;  /* 0x0000010010107890 */ /* 0x000fe2000fffe03f */
[----:B------:R1:W-:Y:S03]  /*2a30*/  STL [R1+0x180], RZ ;  /* 0x000180ff01007387 */ /* 0x0003e60000100800 */
[----:B------:R-:W-:Y:S01]  /*2a40*/  USHF.R.U32.HI UR11, URZ, 0x4, UR16 ;  /* 0x000000043f0b7899 */ /* 0x000fe20008011610 */
[----:B------:R1:W-:Y:S03]  /*2a50*/  STL [R1+0x184], RZ ;  /* 0x000184ff01007387 */ /* 0x0003e60000100800 */
[----:B------:R-:W-:Y:S01]  /*2a60*/  ULOP3.LUT UR11, UR11, 0x3fff, URZ, 0xc0, !UPT ;  /* 0x00003fff0b0b7892 */ /* 0x000fe2000f8ec03f */
[----:B------:R1:W-:Y:S04]  /*2a70*/  STL [R1+0x188], RZ ;  /* 0x000188ff01007387 */ /* 0x0003e80000100800 */
        /* <DEDUP_REMOVED lines=28> */
[----:B------:R1:W-:Y:S01]  /*2c40*/  STL [R1+0x1fc], RZ ;  /* 0x0001fcff01007387 */ /* 0x0003e20000100800 */
[----:B------:R-:W-:Y:S05]  /*2c50*/  @!P1 BRA `(.L_x_17) ;  /* 0x0000006000a89947 */ /* 0x000fea0003800000 */
[----:B------:R-:W-:-:S06]  /*2c60*/  UISETP.NE.AND UP0, UPT, UR22, 0x3, UPT ;  /* 0x000000031600788c */ /* 0x000fcc000bf05270 */
[----:B------:R-:W-:-:S13]  /*2c70*/  PLOP3.LUT P2, PT, PT, PT, UP0, 0x80, 0x0 ;  /* 0x000000000000781c */ /* 0x000fda0003f4f008 */
[----:B------:R-:W-:Y:S05]  /*2c80*/  @!P2 BRA `(.L_x_18) ;  /* 0x000000000004a947 */ /* 0x000fea0003800000 */
[----:B------:R-:W-:Y:S01]  /*2c90*/  BPT.TRAP 0x1 ;  /* 0x000000040000795c */ /* 0x000fe20000300000 */
.L_x_18:
[----:B------:R-:W-:Y:S01]  /*2ca0*/  ULEA UR6, UR5, UR12, 0x3 ;  /* 0x0000000c05067291 */ /* 0x000fe2000f8e183f */
[----:B------:R-:W-:-:S05]  /*2cb0*/  IMAD.U32 R0, RZ, RZ, UR4 ;  /* 0x00000004ff007e24 */ /* 0x000fca000f8e00ff */
[----:B------:R-:W-:-:S04]  /*2cc0*/  SHF.L.U32 R0, R0, 0x1f, RZ ;  /* 0x0000001f00007819 */ /* 0x000fc800000006ff */
[----:B------:R0:W2:Y:S01]  /*2cd0*/  SYNCS.PHASECHK.TRANS64.TRYWAIT P1, [UR6], R0 ;  /* 0x00000000ff0075a7 */ /* 0x0000a20008020146 */
[----:B------:R-:W-:Y:S05]  /*2ce0*/  @!P2 BRA `(.L_x_19) ;  /* 0x000000000004a947 */ /* 0x000fea0003800000 */
[----:B------:R-:W-:Y:S01]  /*2cf0*/  BPT.TRAP 0x1 ;  /* 0x000000040000795c */ /* 0x000fe20000300000 */
.L_x_19:
[----:B--2---:R-:W-:Y:S05]  /*2d00*/  @P1 BRA `(.L_x_20) ;  /* 0x0000000000081947 */ /* 0x004fea0003800000 */
[----:B------:R-:W2:Y:S02]  /*2d10*/  SYNCS.PHASECHK.TRANS64.TRYWAIT P1, [UR6], R0 ;  /* 0x00000000ff0075a7 */ /* 0x000ea40008020146 */
[----:B--2---:R-:W-:Y:S05]  /*2d20*/  @!P1 BRA `(.L_x_21) ;  /* 0x0000026c00589947 */ /* 0x004fea0003800000 */
.L_x_20:
[----:B------:R-:W-:Y:S01]  /*2d30*/  UIADD3 UR6, UR12, 0x18100, URZ ;  /* 0x000181000c067890 */ /* 0x000fe2000fffe03f */
[----:B------:R-:W-:Y:S01]  /*2d40*/  WARPGROUP.ARRIVE ;  /* 0x00000000000079c5 */ /* 0x000fe20000000000 */
[----:B------:R-:W-:Y:S02]  /*2d50*/  ULOP3.LUT UR7, UR11, 0x10000, URZ, 0xfc, !UPT ;  /* 0x000100000b077892 */ /* 0x000fe4000f8efc3f */
[----:B------:R-:W-:Y:S02]  /*2d60*/  USHF.R.U32.HI UR6, URZ, 0x4, UR6 ;  /* 0x000000043f067899 */ /* 0x000fe40008011606 */
[----:B------:R-:W-:Y:S02]  /*2d70*/  ULEA UR7, UR5, UR7, 0xb ;  /* 0x0000000705077291 */ /* 0x000fe4000f8e583f */
[----:B------:R-:W-:Y:S01]  /*2d80*/  ULOP3.LUT UR6, UR6, 0x3fff, URZ, 0xc0, !UPT ;  /* 0x00003fff06067892 */ /* 0x000fe2000f8ec03f */
[----:B------:R-:W-:Y:S01]  /*2d90*/  UMOV UR17, 0x40000040 ;  /* 0x4000004000117882 */ /* 0x000fe20000000000 */
[----:B------:R-:W-:-:S02]  /*2da0*/  UMOV UR19, 0x40000040 ;  /* 0x4000004000137882 */ /* 0x000fc40000000000 */
[----:B------:R-:W-:Y:S01]  /*2db0*/  ULOP3.LUT UR6, UR6, 0x10000, URZ, 0xfc, !UPT ;  /* 0x0001000006067892 */ /* 0x000fe2000f8efc3f */
[----:B------:R-:W-:-:S03]  /*2dc0*/  UMOV UR16, UR7 ;  /* 0x0000000700107c82 */ /* 0x000fc60008000000 */
[----:B------:R-:W-:-:S07]  /*2dd0*/  ULEA UR8, UR5, UR6, 0xb ;  /* 0x0000000605087291 */ /* 0x000fce000f8e583f */
[----:B------:R-:W-:Y:S02]  /*2de0*/  UMOV UR18, UR8 ;  /* 0x0000000800127c82 */ /* 0x000fe40008000000 */
[----:B------:R-:W-:Y:S01]  /*2df0*/  QGMMA.64x256x32.F32.E4M3.E4M3 R24, gdesc[UR16], RZ, !UPT, gsb0 ;  /* 0x03e00000101879f3 */ /* 0x000fe2000c0008ff */
[----:B------:R-:W-:Y:S01]  /*2e00*/  UIADD3 UR16, UR7, 0x400, URZ ;  /* 0x0000040007107890 */ /* 0x000fe2000fffe03f */
[----:B------:R-:W-:Y:S01]  /*2e10*/  UMOV UR17, 0x40000040 ;  /* 0x4000004000117882 */ /* 0x000fe20000000000 */
[----:B------:R-:W-:Y:S02]  /*2e20*/  WARPGROUP.DEPBAR.LE gsb0, 0x0 ;  /* 0x00008000000079c5 */ /* 0x000fe40000010000 */
[----:B------:R-:W-:Y:S04]  /*2e30*/  STL.64 [R1], R24 ;  /* 0x0000001801007387 */ /* 0x000fe80000100a00 */
[----:B------:R-:W-:Y:S04]  /*2e40*/  STL.64 [R1+0x8], R26 ;  /* 0x0000081a01007387 */ /* 0x000fe80000100a00 */
        /* <DEDUP_REMOVED lines=61> */
[----:B------:R3:W-:Y:S02]  /*3220*/  STL.64 [R1+0x1f8], R150 ;  /* 0x0001f89601007387 */ /* 0x0007e40000100a00 */
[----:B---3--:R-:W-:-:S06]  /*3230*/  WARPGROUP.ARRIVE ;  /* 0x00000000000079c5 */ /* 0x008fcc0000000000 */
[----:B------:R-:W-:Y:S03]  /*3240*/  QGMMA.64x256x32.F32.E4M3.E4M3 R24, gdesc[UR16], RZ, !UPT, gsb0 ;  /* 0x03e00000101879f3 */ /* 0x000fe6000c0008ff */
[----:B------:R-:W-:Y:S02]  /*3250*/  WARPGROUP.DEPBAR.LE gsb0, 0x0 ;  /* 0x00008000000079c5 */ /* 0x000fe40000010000 */
        /* <DEDUP_REMOVED lines=63> */
[----:B------:R3:W-:Y:S04]  /*3650*/  STL.64 [R1+0x5d0], R24 ;  /* 0x0005d01801007387 */ /* 0x0007e80000100a00 */
[----:B---3--:R-:W3:Y:S04]  /*3660*/  LDL.LU.64 R24, [R1] ;  /* 0x0000000001187983 */ /* 0x008ee80000300a00 */
[----:B------:R-:W3:Y:S04]  /*3670*/  LDL.LU.64 R26, [R1+0x8] ;  /* 0x00000800011a7983 */ /* 0x000ee80000300a00 */
        /* <DEDUP_REMOVED lines=61> */
[----:B------:R-:W3:Y:S01]  /*3a50*/  LDL.LU.64 R150, [R1+0x1f8] ;  /* 0x0001f80001967983 */ /* 0x000ee20000300a00 */
[----:B------:R-:W-:-:S02]  /*3a60*/  UIADD3 UR16, UR7, 0x2, URZ ;  /* 0x0000000207107890 */ /* 0x000fc4000fffe03f */
[----:B------:R-:W-:Y:S01]  /*3a70*/  UIADD3 UR18, UR8, 0x2, URZ ;  /* 0x0000000208127890 */ /* 0x000fe2000fffe03f */
[----:B------:R-:W-:Y:S01]  /*3a80*/  UMOV UR17, 0x40000040 ;  /* 0x4000004000117882 */ /* 0x000fe20000000000 */
[----:B------:R-:W-:Y:S01]  /*3a90*/  UMOV UR19, 0x40000040 ;  /* 0x4000004000137882 */ /* 0x000fe20000000000 */
[----:B---3--:R-:W-:-:S06]  /*3aa0*/  WARPGROUP.ARRIVE ;  /* 0x00000000000079c5 */ /* 0x008fcc0000000000 */
[----:B------:R-:W-:Y:S03]  /*3ab0*/  QGMMA.64x256x32.F32.E4M3.E4M3 R24, gdesc[UR16], R24, gsb0 ;  /* 0x03e00000101879f3 */ /* 0x000fe60008000818 */
[----:B------:R-:W-:Y:S02]  /*3ac0*/  WARPGROUP.DEPBAR.LE gsb0, 0x0 ;  /* 0x00008000000079c5 */ /* 0x000fe40000010000 */
[----:B------:R-:W-:Y:S01]  /*3ad0*/  STL.64 [R1], R24 ;  /* 0x0000001801007387 */ /* 0x000fe20000100a00 */
[----:B------:R-:W-:Y:S02]  /*3ae0*/  IMAD.MOV.U32 R2, RZ, RZ, R150 ;  /* 0x000000ffff027224 */ /* 0x000fe400078e0096 */
[----:B0-2---:R-:W-:Y:S01]  /*3af0*/  IMAD.MOV.U32 R0, RZ, RZ, R151 ;  /* 0x000000ffff007224 */ /* 0x005fe200078e0097 */
[----:B------:R-:W-:Y:S01]  /*3b00*/  STL.64 [R1+0x8], R26 ;  /* 0x0000081a01007387 */ /* 0x000fe20000100a00 */
[----:B------:R-:W-:-:S02]  /*3b10*/  IMAD.MOV.U32 R4, RZ, RZ, R148 ;  /* 0x000000ffff047224 */ /* 0x000fc400078e0094 */
[----:B------:R-:W-:Y:S01]  /*3b20*/  IMAD.MOV.U32 R3, RZ, RZ, R149 ;  /* 0x000000ffff037224 */ /* 0x000fe200078e0095 */
[----:B------:R-:W-:Y:S01]  /*3b30*/  STL.64 [R1+0x10], R28 ;  /* 0x0000101c01007387 */ /* 0x000fe20000100a00 */
[----:B------:R-:W-:Y:S02]  /*3b40*/  IMAD.MOV.U32 R6, RZ, RZ, R146 ;  /* 0x000000ffff067224 */ /* 0x000fe400078e0092 */
[----:B------:R-:W-:Y:S01]  /*3b50*/  IMAD.MOV.U32 R5, RZ, RZ, R147 ;  /* 0x000000ffff057224 */ /* 0x000fe200078e0093 */
[----:B------:R-:W-:Y:S01]  /*3b60*/  STL.64 [R1+0x18], R30 ;  /* 0x0000181e01007387 */ /* 0x000fe20000100a00 */
[----:B------:R-:W-:Y:S02]  /*3b70*/  IMAD.MOV.U32 R8, RZ, RZ, R144 ;  /* 0x000000ffff087224 */ /* 0x000fe400078e0090 */
[----:B------:R-:W-:Y:S01]  /*3b80*/  IMAD.MOV.U32 R7, RZ, RZ, R145 ;  /* 0x000000ffff077224 */ /* 0x000fe200078e0091 */
        /* <DEDUP_REMOVED lines=18> */
[----:B------:R0:W-:Y:S01]  /*3cb0*/  STL [R1+0x50], R44 ;  /* 0x0000502c01007387 */ /* 0x0001e20000100800 */
[----:B------:R-:W-:-:S02]  /*3cc0*/  IMAD.MOV.U32 R22, RZ, RZ, R130 ;  /* 0x000000ffff167224 */ /* 0x000fc400078e0082 */
[----:B------:R-:W-:Y:S01]  /*3cd0*/  IMAD.MOV.U32 R21, RZ, RZ, R131 ;  /* 0x000000ffff157224 */ /* 0x000fe200078e0083 */
[----:B------:R-:W2:Y:S01]  /*3ce0*/  LDL.LU.64 R150, [R1+0x7c8] ;  /* 0x0007c80001967983 */ /* 0x000ea20000300a00 */
[----:B------:R-:W-:Y:S02]  /*3cf0*/  IMAD.MOV.U32 R212, RZ, RZ, R128 ;  /* 0x000000ffffd47224 */ /* 0x000fe400078e0080 */
[----:B------:R-:W-:Y:S01]  /*3d00*/  IMAD.MOV.U32 R23, RZ, RZ, R129 ;  /* 0x000000ffff177224 */ /* 0x000fe200078e0081 */
[----:B------:R-:W2:Y:S01]  /*3d10*/  LDL.LU.64 R148, [R1+0x7c0] ;  /* 0x0007c00001947983 */ /* 0x000ea20000300a00 */
[----:B------:R-:W-:Y:S02]  /*3d20*/  IMAD.MOV.U32 R210, RZ, RZ, R126 ;  /* 0x000000ffffd27224 */ /* 0x000fe400078e007e */
[----:B------:R-:W-:Y:S01]  /*3d30*/  IMAD.MOV.U32 R211, RZ, RZ, R127 ;  /* 0x000000ffffd37224 */ /* 0x000fe200078e007f */
[----:B------:R-:W2:Y:S01]  /*3d40*/  LDL.LU.64 R146, [R1+0x7b8] ;  /* 0x0007b80001927983 */ /* 0x000ea20000300a00 */
        /* <DEDUP_REMOVED lines=120> */
[----:B------:R-:W-:-:S03]  /*44d0*/  IMAD.MOV.U32 R235, RZ, RZ, R45 ;  /* 0x000000ffffeb7224 */ /* 0x000fc600078e002d */
[----:B------:R-:W2:Y:S04]  /*44e0*/  LDL.LU.64 R64, [R1+0x670] ;  /* 0x0006700001407983 */ /* 0x000ea80000300a00 */
        /* <DEDUP_REMOVED lines=9> */
[----:B0-----:R-:W2:Y:S04]  /*4580*/  LDL.LU.64 R44, [R1+0x620] ;  /* 0x00062000012c7983 */ /* 0x001ea80000300a00 */
        /* <DEDUP_REMOVED lines=9> */
[----:B------:R-:W2:Y:S01]  /*4620*/  LDL.LU.64 R24, [R1+0x5d0] ;  /* 0x0005d00001187983 */ /* 0x000ea20000300a00 */
[----:B------:R-:W-:Y:S01]  /*4630*/  UIADD3 UR16, UR7, 0x402, URZ ;  /* 0x0000040207107890 */ /* 0x000fe2000fffe03f */
[----:B------:R-:W-:Y:S01]  /*4640*/  UMOV UR17, 0x40000040 ;  /* 0x4000004000117882 */ /* 0x000fe20000000000 */
[----:B--2---:R-:W-:-:S07]  /*4650*/  WARPGROUP.ARRIVE ;  /* 0x00000000000079c5 */ /* 0x004fce0000000000 */
[----:B------:R-:W-:Y:S03]  /*4660*/  QGMMA.64x256x32.F32.E4M3.E4M3 R24, gdesc[UR16], R24, gsb0 ;  /* 0x03e00000101879f3 */ /* 0x000fe60008000818 */
        /* <DEDUP_REMOVED lines=23> */
[----:B0-----:R-:W2:Y:S04]  /*47e0*/  LDL.LU R108, [R1] ;  /* 0x00000000016c7983 */ /* 0x001ea80000300800 */
[----:B------:R-:W2:Y:S04]  /*47f0*/  LDL.LU R109, [R1+0x4] ;  /* 0x00000400016d7983 */ /* 0x000ea80000300800 */
        /* <DEDUP_REMOVED lines=18> */
[----:B------:R-:W2:Y:S01]  /*4920*/  LDL.LU R128, [R1+0x50] ;  /* 0x0000500001807983 */ /* 0x000ea20000300800 */
[----:B------:R-:W-:-:S02]  /*4930*/  IMAD.MOV.U32 R129, RZ, RZ, R235 ;  /* 0x000000ffff817224 */ /* 0x000fc400078e00eb */
[----:B------:R-:W-:Y:S02]  /*4940*/  IMAD.MOV.U32 R130, RZ, RZ, R234 ;  /* 0x000000ffff827224 */ /* 0x000fe400078e00ea */
[----:B------:R-:W-:Y:S02]  /*4950*/  IMAD.MOV.U32 R131, RZ, RZ, R233 ;  /* 0x000000ffff837224 */ /* 0x000fe400078e00e9 */
[----:B------:R-:W-:Y:S02]  /*4960*/  IMAD.MOV.U32 R132, RZ, RZ, R232 ;  /* 0x000000ffff847224 */ /* 0x000fe400078e00e8 */
[----:B------:R-:W-:Y:S02]  /*4970*/  IMAD.MOV.U32 R133, RZ, RZ, R231 ;  /* 0x000000ffff857224 */ /* 0x000fe400078e00e7 */
[----:B------:R-:W-:Y:S02]  /*4980*/  IMAD.MOV.U32 R134, RZ, RZ, R230 ;  /* 0x000000ffff867224 */ /* 0x000fe400078e00e6 */
        /* <DEDUP_REMOVED lines=39> */
[----:B------:R-:W-:Y:S01]  /*4c00*/  IMAD.MOV.U32 R235, RZ, RZ, R0 ;  /* 0x000000ffffeb7224 */ /* 0x000fe200078e0000 */
[----:B------:R-:W-:Y:S02]  /*4c10*/  UIADD3 UR16, UR7, 0x4, URZ ;  /* 0x0000000407107890 */ /* 0x000fe4000fffe03f */
[----:B------:R-:W-:Y:S01]  /*4c20*/  UIADD3 UR18, UR8, 0x4, URZ ;  /* 0x0000000408127890 */ /* 0x000fe2000fffe03f */
[----:B------:R-:W-:Y:S01]  /*4c30*/  UMOV UR17, 0x40000040 ;  /* 0x4000004000117882 */ /* 0x000fe20000000000 */
[----:B------:R-:W-:Y:S01]  /*4c40*/  UMOV UR19, 0x40000040 ;  /* 0x4000004000137882 */ /* 0x000fe20000000000 */
[----:B--2---:R-:W-:-:S06]  /*4c50*/  WARPGROUP.ARRIVE ;  /* 0x00000000000079c5 */ /* 0x004fcc0000000000 */
[----:B------:R-:W-:Y:S03]  /*4c60*/  QGMMA.64x256x32.F32.E4M3.E4M3 R108, gdesc[UR16], R108, gsb0 ;  /* 0x03e00000106c79f3 */ /* 0x000fe6000800086c */
        /* <DEDUP_REMOVED lines=183> */
[----:B0-----:R-:W2:Y:S04]  /*57e0*/  LDL.LU.64 R108, [R1] ;  /* 0x00000000016c7983 */ /* 0x001ea80000300a00 */
        /* <DEDUP_REMOVED lines=63> */
[----:B------:R-:W-:-:S02]  /*5be0*/  UIADD3 UR16, UR7, 0x6, URZ ;  /* 0x0000000607107890 */ /* 0x000fc4000fffe03f */
[----:B------:R-:W-:Y:S01]  /*5bf0*/  UIADD3 UR18, UR8, 0x6, URZ ;  /* 0x0000000608127890 */ /* 0x000fe2000fffe03f */
[----:B------:R-:W-:Y:S01]  /*5c00*/  UMOV UR17, 0x40000040 ;  /* 0x4000004000117882 */ /* 0x000fe20000000000 */
[----:B------:R-:W-:Y:S01]  /*5c10*/  UMOV UR19, 0x40000040 ;  /* 0x4000004000137882 */ /* 0x000fe20000000000 */
        /* <DEDUP_REMOVED lines=93> */
[----:B0-----:R-:W3:Y:S04]  /*61f0*/  LDL.LU.64 R150, [R1+0x518] ;  /* 0x0005180001967983 */ /* 0x001ee80000300a00 */
        /* <DEDUP_REMOVED lines=21> */
[----:B------:R-:W-:Y:S01]  /*6350*/  UIADD3 UR16, UR7, 0x406, URZ ;  /* 0x0000040607107890 */ /* 0x000fe2000fffe03f */
[----:B------:R-:W-:-:S02]  /*6360*/  UMOV UR17, 0x40000040 ;  /* 0x4000004000117882 */ /* 0x000fc40000000000 */
[----:B------:R0:W-:Y:S01]  /*6370*/  STL [R1+0x2d0], RZ ;  /* 0x0002d0ff01007387 */ /* 0x0001e20000100800 */
[----:B------:R-:W-:-:S03]  /*6380*/  ULDC UR7, c[0x0][0x50c] ;  /* 0x0001430000077ab9 */ /* 0x000fc60000000800 */
        /* <DEDUP_REMOVED lines=37> */
[----:B---3--:R-:W-:-:S06]  /*65e0*/  WARPGROUP.ARRIVE ;  /* 0x00000000000079c5 */ /* 0x008fcc0000000000 */
[----:B------:R-:W-:Y:S01]  /*65f0*/  QGMMA.64x256x32.F32.E4M3.E4M3 R24, gdesc[UR16], R24, gsb0 ;  /* 0x03e00000101879f3 */ /* 0x000fe20008000818 */
[----:B------:R0:W-:Y:S04]  /*6600*/  STL [R1+0x238], RZ ;  /* 0x000238ff01007387 */ /* 0x0001e80000100800 */
[----:B------:R0:W-:Y:S04]  /*6610*/  STL [R1+0x234], RZ ;  /* 0x000234ff01007387 */ /* 0x0001e80000100800 */
[----:B------:R0:W-:Y:S04]  /*6620*/  STL [R1+0x230], RZ ;  /* 0x000230ff01007387 */ /* 0x0001e80000100800 */
[----:B------:R0:W-:Y:S04]  /*6630*/  STL [R1+0x22c], RZ ;  /* 0x00022cff01007387 */ /* 0x0001e80000100800 */
[----:B------:R0:W-:Y:S04]  /*6640*/  STL [R1+0x228], RZ ;  /* 0x000228ff01007387 */ /* 0x0001e80000100800 */
[----:B------:R0:W-:Y:S01]  /*6650*/  STL [R1+0x224], RZ ;  /* 0x000224ff01007387 */ /* 0x0001e20000100800 */
[----:B------:R-:W-:-:S03]  /*6660*/  UISETP.NE.AND UP0, UPT, UR7, 0x4, UPT ;  /* 0x000000040700788c */ /* 0x000fc6000bf05270 */
[----:B------:R0:W-:Y:S04]  /*6670*/  STL [R1+0x220], RZ ;  /* 0x000220ff01007387 */ /* 0x0001e80000100800 */
[----:B------:R0:W-:Y:S04]  /*6680*/  STL [R1+0x21c], RZ ;  /* 0x00021cff01007387 */ /* 0x0001e80000100800 */
[----:B------:R0:W-:Y:S04]  /*6690*/  STL [R1+0x218], RZ ;  /* 0x000218ff01007387 */ /* 0x0001e80000100800 */
[----:B------:R0:W-:Y:S01]  /*66a0*/  STL [R1+0x214], RZ ;  /* 0x000214ff01007387 */ /* 0x0001e20000100800 */
[----:B------:R-:W-:-:S03]  /*66b0*/  USEL UR7, URZ, 0x1, UP0 ;  /* 0x000000013f077887 */ /* 0x000fc60008000000 */
[----:B------:R0:W-:Y:S04]  /*66c0*/  STL [R1+0x210], RZ ;  /* 0x000210ff01007387 */ /* 0x0001e80000100800 */
[----:B------:R0:W-:Y:S04]  /*66d0*/  STL [R1+0x20c], RZ ;  /* 0x00020cff01007387 */ /* 0x0001e80000100800 */
[----:B------:R0:W-:Y:S04]  /*66e0*/  STL [R1+0x208], RZ ;  /* 0x000208ff01007387 */ /* 0x0001e80000100800 */
[----:B------:R0:W-:Y:S04]  /*66f0*/  STL [R1+0x204], RZ ;  /* 0x000204ff01007387 */ /* 0x0001e80000100800 */
[----:B------:R0:W-:Y:S01]  /*6700*/  STL [R1+0x200], RZ ;  /* 0x000200ff01007387 */ /* 0x0001e20000100800 */
[----:B------:R-:W-:Y:S01]  /*6710*/  ISETP.NE.AND P1, PT, RZ, UR7, PT ;  /* 0x00000007ff007c0c */ /* 0x000fe2000bf25270 */
[----:B------:R-:W-:Y:S01]  /*6720*/  UMOV UR6, 0x4 ;  /* 0x0000000400067882 */ /* 0x000fe20000000000 */
[----:B------:R-:W-:Y:S01]  /*6730*/  IMAD.MOV.U32 R0, RZ, RZ, R235 ;  /* 0x000000ffff007224 */ /* 0x000fe200078e00eb */
[----:B------:R-:W-:-:S02]  /*6740*/  CS2R R236, SRZ ;  /* 0x0000000000ec7805 */ /* 0x000fc4000001ff00 */
[----:B--2---:R-:W-:Y:S02]  /*6750*/  CS2R R234, SRZ ;  /* 0x0000000000ea7805 */ /* 0x004fe4000001ff00 */
[----:B------:R-:W-:Y:S02]  /*6760*/  CS2R R232, SRZ ;  /* 0x0000000000e87805 */ /* 0x000fe4000001ff00 */
[----:B------:R-:W-:Y:S02]  /*6770*/  CS2R R230, SRZ ;  /* 0x0000000000e67805 */ /* 0x000fe4000001ff00 */
[----:B------:R-:W-:Y:S02]  /*6780*/  CS2R R228, SRZ ;  /* 0x0000000000e47805 */ /* 0x000fe4000001ff00 */
[----:B------:R-:W-:Y:S02]  /*6790*/  CS2R R226, SRZ ;  /* 0x0000000000e27805 */ /* 0x000fe4000001ff00 */
[----:B------:R-:W-:-:S02]  /*67a0*/  CS2R R224, SRZ ;  /* 0x0000000000e07805 */ /* 0x000fc4000001ff00 */
[----:B------:R-:W-:Y:S02]  /*67b0*/  CS2R R222, SRZ ;  /* 0x0000000000de7805 */ /* 0x000fe4000001ff00 */
        /* <DEDUP_REMOVED lines=45> */
[----:B------:R-:W-:Y:S01]  /*6a90*/  CS2R R2, SRZ ;  /* 0x0000000000027805 */ /* 0x000fe2000001ff00 */
[----:B------:R-:W-:Y:S02]  /*6aa0*/  WARPGROUP.DEPBAR.LE gsb0, 0x0 ;  /* 0x00008000000079c5 */ /* 0x000fe40000010000 */
[----:B0-----:R-:W-:Y:S05]  /*6ab0*/  @!P1 BRA `(.L_x_22) ;  /* 0x0000002000f89947 */ /* 0x001fea0003800000 */
[----:B------:R-:W2:Y:S04]  /*6ac0*/  LDL R2, [R1] ;  /* 0x0000000001027983 */ /* 0x000ea80000100800 */
[----:B------:R-:W3:Y:S04]  /*6ad0*/  LDL R3, [R1+0x4] ;  /* 0x0000040001037983 */ /* 0x000ee80000100800 */
[----:B------:R-:W4:Y:S04]  /*6ae0*/  LDL R4, [R1+0x8] ;  /* 0x0000080001047983 */ /* 0x000f280000100800 */
[----:B------:R-:W5:Y:S04]  /*6af0*/  LDL R5, [R1+0xc] ;  /* 0x00000c0001057983 */ /* 0x000f680000100800 */
        /* <DEDUP_REMOVED lines=102> */
[----:B------:R0:W-:Y:S04]  /*7160*/  STL [R1+0x4bc], R131 ;  /* 0x0004bc8301007387 */ /* 0x0001e80000100800 */
[----:B0-----:R-:W5:Y:S04]  /*7170*/  LDL R131, [R1+0x1a8] ;  /* 0x0001a80001837983 */ /* 0x001f680000100800 */
        /* <DEDUP_REMOVED lines=39> */
[----:B0-----:R-:W5:Y:S01]  /*73f0*/  LDL R151, [R1+0x1f8] ;  /* 0x0001f80001977983 */ /* 0x001f620000100800 */
[----:B------:R-:W-:-:S01]  /*7400*/  FADD R0, RZ, R0 ;  /* 0x00000000ff007221 */ /* 0x000fc20000000000 */
[----:B--2---:R-:W-:Y:S01]  /*7410*/  FADD R2, RZ, R2 ;  /* 0x00000002ff027221 */ /* 0x004fe20000000000 */
[----:B---3--:R-:W-:-:S01]  /*7420*/  FADD R3, RZ, R3 ;  /* 0x00000003ff037221 */ /* 0x008fc20000000000 */
[----:B----4-:R-:W-:Y:S01]  /*7430*/  FADD R4, RZ, R4 ;  /* 0x00000004ff047221 */ /* 0x010fe20000000000 */
[----:B-----5:R-:W-:-:S01]  /*7440*/  FADD R5, RZ, R5 ;  /* 0x00000005ff057221 */ /* 0x020fc20000000000 */
[----:B------:R-:W-:Y:S01]  /*7450*/  FADD R6, RZ, R6 ;  /* 0x00000006ff067221 */ /* 0x000fe20000000000 */
[----:B------:R-:W-:-:S01]  /*7460*/  FADD R7, RZ, R7 ;  /* 0x00000007ff077221 */ /* 0x000fc20000000000 */
        /* <DEDUP_REMOVED lines=14> */
[----:B------:R-:W2:Y:S01]  /*7550*/  LDL.LU R131, [R1+0x4bc] ;  /* 0x0004bc0001837983 */ /* 0x000ea20000300800 */
        /* <DEDUP_REMOVED lines=13> */
[----:B------:R-:W3:Y:S01]  /*7630*/  LDL.LU R132, [R1+0x4b8] ;  /* 0x0004b80001847983 */ /* 0x000ee20000300800 */
        /* <DEDUP_REMOVED lines=16> */
[----:B------:R0:W-:Y:S01]  /*7740*/  STL [R1+0x200], R133 ;  /* 0x0002008501007387 */ /* 0x0001e20000100800 */
        /* <DEDUP_REMOVED lines=9> */
[----:B0-----:R-:W4:Y:S01]  /*77e0*/  LDL.LU R133, [R1+0x4b4] ;  /* 0x0004b40001857983 */ /* 0x001f220000300800 */
[----:B------:R-:W-:-:S01]  /*77f0*/  FADD R184, RZ, R184 ;  /* 0x000000b8ffb87221 */ /* 0x000fc20000000000 */
[----:B------:R-:W-:Y:S01]  /*7800*/  FADD R185, RZ, R185 ;  /* 0x000000b9ffb97221 */ /* 0x000fe20000000000 */
[----:B------:R-:W-:-:S01]  /*7810*/  FADD R186, RZ, R186 ;  /* 0x000000baffba7221 */ /* 0x000fc20000000000 */
        /* <DEDUP_REMOVED lines=10> */
[----:B0-----:R-:W5:Y:S01]  /*78c0*/  LDL.LU R134, [R1+0x4b0] ;  /* 0x0004b00001867983 */ /* 0x001f620000300800 */
        /* <DEDUP_REMOVED lines=52> */
[----:B0-----:R-:W5:Y:S04]  /*7c10*/  LDL.LU R138, [R1+0x4a0] ;  /* 0x0004a000018a7983 */ /* 0x001f680000300800 */
[----:B------:R0:W-:Y:S01]  /*7c20*/  STL [R1+0x218], R139 ;  /* 0x0002188b01007387 */ /* 0x0001e20000100800 */
[----:B------:R-:W-:-:S03]  /*7c30*/  FADD R140, RZ, R140 ;  /* 0x0000008cff8c7221 */ /* 0x000fc60000000000 */
        /* <DEDUP_REMOVED lines=34> */
[----:B------:R0:W-:Y:S04]  /*7e60*/  STL [R1+0x248], R151 ;  /* 0x0002489701007387 */ /* 0x0001e80000100800 */
[----:B0-----:R-:W5:Y:S04]  /*7e70*/  LDL.LU R151, [R1+0x46c] ;  /* 0x00046c0001977983 */ /* 0x001f680000300800 */
[----:B------:R0:W-:Y:S02]  /*7e80*/  STL [R1+0x24c], R0 ;  /* 0x00024c0001007387 */ /* 0x0001e40000100800 */
[----:B0-----:R-:W-:-:S05]  /*7e90*/  FADD R0, RZ, R24 ;  /* 0x00000018ff007221 */ /* 0x001fca0000000000 */
        /* <DEDUP_REMOVED lines=213> */
[----:B--2---:R-:W-:-:S05]  /*8bf0*/  FADD R0, RZ, R131 ;  /* 0x00000083ff007221 */ /* 0x004fca0000000000 */
[----:B------:R3:W-:Y:S02]  /*8c00*/  STL [R1+0x3fc], R0 ;  /* 0x0003fc0001007387 */ /* 0x0007e40000100800 */
[----:B---3--:R-:W-:-:S05]  /*8c10*/  FADD R0, RZ, R132 ;  /* 0x00000084ff007221 */ /* 0x008fca0000000000 */
[----:B------:R4:W-:Y:S02]  /*8c20*/  STL [R1+0x400], R0 ;  /* 0x0004000001007387 */ /* 0x0009e40000100800 */
[----:B----4-:R-:W-:-:S05]  /*8c30*/  FADD R0, RZ, R133 ;  /* 0x00000085ff007221 */ /* 0x010fca0000000000 */
[----:B------:R5:W-:Y:S02]  /*8c40*/  STL [R1+0x404], R0 ;  /* 0x0004040001007387 */ /* 0x000be40000100800 */
[----:B-----5:R-:W-:-:S05]  /*8c50*/  FADD R0, RZ, R134 ;  /* 0x00000086ff007221 */ /* 0x020fca0000000000 */
        /* <DEDUP_REMOVED lines=34> */
[----:B------:R0:W-:Y:S01]  /*8e80*/  STL [R1+0x44c], R0 ;  /* 0x00044c0001007387 */ /* 0x0001e20000100800 */
[----:B------:R-:W-:-:S05]  /*8e90*/  UMOV UR6, URZ ;  /* 0x0000003f00067c82 */ /* 0x000fca0008000000 */
.L_x_22:
[----:B------:R-:W-:Y:S01]  /*8ea0*/  UIADD3 UR23, UR5, 0x1, URZ ;  /* 0x0000000105177890 */ /* 0x000fe2000fffe03f */
[----:B------:R-:W-:-:S03]  /*8eb0*/  UMOV UR8, 0x1 ;  /* 0x0000000100087882 */ /* 0x000fc60000000000 */
[----:B------:R-:W-:-:S04]  /*8ec0*/  UISETP.NE.AND UP0, UPT, UR23, 0x3, UPT ;  /* 0x000000031700788c */ /* 0x000fc8000bf05270 */
[----:B------:R-:W-:Y:S02]  /*8ed0*/  USEL UR24, URZ, 0x1, UP0 ;  /* 0x000000013f187887 */ /* 0x000fe40008000000 */
[----:B------:R-:W-:Y:S02]  /*8ee0*/  USEL UR23, UR23, URZ, UP0 ;  /* 0x0000003f17177287 */ /* 0x000fe40008000000 */
[----:B------:R-:W-:-:S12]  /*8ef0*/  ULOP3.LUT UR24, UR4, UR24, URZ, 0x3c, !UPT ;  /* 0x0000001804187292 */ /* 0x000fd8000f8e3c3f */
.L_x_17:
[----:B------:R-:W-:-:S04]  /*8f00*/  UISETP.LT.AND UP0, UPT, UR10, 0x1, UPT ;  /* 0x000000010a00788c */ /* 0x000fc8000bf01270 */
[----:B------:R-:W-:-:S04]  /*8f10*/  USEL UR16, UR10, 0x1, UP0 ;  /* 0x000000010a107887 */ /* 0x000fc80008000000 */
[----:B------:R-:W-:-:S04]  /*8f20*/  UIADD3 UR26, UR10, -UR16, URZ ;  /* 0x800000100a1a7290 */ /* 0x000fc8000fffe03f */
[----:B------:R-:W-:-:S06]  /*8f30*/  UISETP.GE.AND UP0, UPT, UR26, 0x1, UPT ;  /* 0x000000011a00788c */ /* 0x000fcc000bf06270 */
[----:B------:R-:W-:-:S13]  /*8f40*/  PLOP3.LUT P1, PT, PT, PT, UP0, 0x80, 0x0 ;  /* 0x000000000000781c */ /* 0x000fda0003f2f008 */
[----:B------:R-:W-:Y:S05]  /*8f50*/  @!P1 BRA `(.L_x_23) ;  /* 0x0000008800949947 */ /* 0x000fea0003800000 */
[----:B------:R-:W-:Y:S01]  /*8f60*/  UMOV UR25, UR5 ;  /* 0x0000000500197c82 */ /* 0x000fe20008000000 */
[----:B------:R-:W-:-:S05]  /*8f70*/  ULDC UR27, c[0x0][0x50c] ;  /* 0x00014300001b7ab9 */ /* 0x000fca0000000800 */
.L_x_31:
[----:B------:R-:W-:-:S06]  /*8f80*/  UISETP.NE.AND UP0, UPT, UR22, 0x3, UPT ;  /* 0x000000031600788c */ /* 0x000fcc000bf05270 */
[----:B------:R-:W-:-:S13]  /*8f90*/  PLOP3.LUT P2, PT, PT, PT, UP0, 0x80, 0x0 ;  /* 0x000000000000781c */ /* 0x000fda0003f4f008 */
[----:B-----5:R-:W-:Y:S05]  /*8fa0*/  @!P2 BRA `(.L_x_24) ;  /* 0x000000000004a947 */ /* 0x020fea0003800000 */
[----:B------:R-:W-:Y:S01]  /*8fb0*/  BPT.TRAP 0x1 ;  /* 0x000000040000795c */ /* 0x000fe20000300000 */
.L_x_24:
[----:B------:R-:W2:Y:S01]  /*8fc0*/  S2UR UR16, SR_CgaCtaId ;  /* 0x00000000001079c3 */ /* 0x000ea20000008800 */
[----:B------:R-:W-:Y:S01]  /*8fd0*/  UMOV UR12, 0x400 ;  /* 0x00000400000c7882 */ /* 0x000fe20000000000 */
[----:B0-----:R-:W-:-:S05]  /*8fe0*/  IMAD.U32 R0, RZ, RZ, UR24 ;  /* 0x00000018ff007e24 */ /* 0x001fca000f8e00ff */
[----:B------:R-:W-:Y:S01]  /*8ff0*/  SHF.L.U32 R0, R0, 0x1f, RZ ;  /* 0x0000001f00007819 */ /* 0x000fe200000006ff */
[----:B--2---:R-:W-:-:S04]  /*9000*/  ULEA UR12, UR16, UR12, 0x18 ;  /* 0x0000000c100c7291 */ /* 0x004fc8000f8ec03f */
[----:B------:R-:W-:-:S09]  /*9010*/  ULEA UR16, UR23, UR12, 0x3 ;  /* 0x0000000c17107291 */ /* 0x000fd2000f8e183f */
[----:B------:R0:W2:Y:S01]  /*9020*/  SYNCS.PHASECHK.TRANS64.TRYWAIT P1, [UR16], R0 ;  /* 0x00000000ff0075a7 */ /* 0x0000a20008020150 */
[----:B------:R-:W-:Y:S05]  /*9030*/  @!P2 BRA `(.L_x_25) ;  /* 0x000000000004a947 */ /* 0x000fea0003800000 */
[----:B------:R-:W-:Y:S01]  /*9040*/  BPT.TRAP 0x1 ;  /* 0x000000040000795c */ /* 0x000fe20000300000 */
.L_x_25:
[----:B--2---:R-:W-:Y:S05]  /*9050*/  @P1 BRA `(.L_x_26) ;  /* 0x0000000000081947 */ /* 0x004fea0003800000 */
[----:B------:R-:W2:Y:S02]  /*9060*/  SYNCS.PHASECHK.TRANS64.TRYWAIT P1, [UR16], R0 ;  /* 0x00000000ff0075a7 */ /* 0x000ea40008020150 */
[----:B--2---:R-:W-:Y:S05]  /*9070*/  @!P1 BRA `(.L_x_27) ;  /* 0x00000208009c9947 */ /* 0x004fea0003800000 */
.L_x_26:
        /* <DEDUP_REMOVED lines=64> */
[----:B--2---:R-:W2:Y:S04]  /*9480*/  LDL.LU.64 R108, [R1] ;  /* 0x00000000016c7983 */ /* 0x004ea80000300a00 */
        /* <DEDUP_REMOVED lines=64> */
[----:B------:R-:W-:Y:S01]  /*9890*/  UISETP.NE.AND UP0, UPT, UR7, URZ, UPT ;  /* 0x0000003f0700728c */ /* 0x000fe2000bf05270 */
[----:B------:R-:W-:Y:S01]  /*98a0*/  STL [R1+0x8c4], R23 ;  /* 0x0008c41701007387 */ /* 0x000fe20000100800 */
[----:B------:R-:W-:Y:S02]  /*98b0*/  USHF.R.U32.HI UR16, URZ, 0x4, UR16 ;  /* 0x000000043f107899 */ /* 0x000fe40008011610 */
[----:B------:R-:W-:Y:S01]  /*98c0*/  USEL UR8, UR8, URZ, !UP0 ;  /* 0x0000003f08087287 */ /* 0x000fe2000c000000 */
[----:B------:R-:W-:Y:S01]  /*98d0*/  STL [R1+0x8c0], R22 ;  /* 0x0008c01601007387 */ /* 0x000fe20000100800 */
[----:B------:R-:W-:Y:S02]  /*98e0*/  ULOP3.LUT UR16, UR16, 0x3fff, URZ, 0xc0, !UPT ;  /* 0x00003fff10107892 */ /* 0x000fe4000f8ec03f */
[----:B------:R-:W-:Y:S01]  /*98f0*/  UISETP.NE.U32.AND UP0, UPT, UR8, URZ, UPT ;  /* 0x0000003f0800728c */ /* 0x000fe2000bf05070 */
[----:B------:R-:W-:Y:S01]  /*9900*/  STL [R1+0x8bc], R21 ;  /* 0x0008bc1501007387 */ /* 0x000fe20000100800 */
[----:B------:R-:W-:-:S02]  /*9910*/  ULOP3.LUT UR7, UR11, 0x10000, URZ, 0xfc, !UPT ;  /* 0x000100000b077892 */ /* 0x000fc4000f8efc3f */
[----:B------:R-:W-:Y:S01]  /*9920*/  ULOP3.LUT UR8, UR16, 0x10000, URZ, 0xfc, !UPT ;  /* 0x0001000010087892 */ /* 0x000fe2000f8efc3f */
[----:B------:R-:W-:Y:S01]  /*9930*/  STL [R1+0x8b8], R20 ;  /* 0x0008b81401007387 */ /* 0x000fe20000100800 */
[----:B------:R-:W-:Y:S02]  /*9940*/  ULEA UR7, UR23, UR7, 0xb ;  /* 0x0000000717077291 */ /* 0x000fe4000f8e583f */
[----:B------:R-:W-:Y:S01]  /*9950*/  ULEA UR8, UR23, UR8, 0xb ;  /* 0x0000000817087291 */ /* 0x000fe2000f8e583f */
[----:B------:R-:W-:Y:S01]  /*9960*/  STL [R1+0x8b4], R19 ;  /* 0x0008b41301007387 */ /* 0x000fe20000100800 */
[----:B------:R-:W-:Y:S01]  /*9970*/  UMOV UR17, 0x40000040 ;  /* 0x4000004000117882 */ /* 0x000fe20000000000 */
[----:B------:R-:W-:Y:S02]  /*9980*/  UMOV UR19, 0x40000040 ;  /* 0x4000004000137882 */ /* 0x000fe40000000000 */
[----:B------:R-:W-:Y:S01]  /*9990*/  UMOV UR16, UR7 ;  /* 0x0000000700107c82 */ /* 0x000fe20008000000 */
[----:B------:R-:W-:Y:S01]  /*99a0*/  STL [R1+0x8b0], R18 ;  /* 0x0008b01201007387 */ /* 0x000fe20000100800 */
[----:B------:R-:W-:-:S03]  /*99b0*/  UMOV UR18, UR8 ;  /* 0x0000000800127c82 */ /* 0x000fc60008000000 */
[----:B------:R-:W-:Y:S04]  /*99c0*/  STL [R1+0x8ac], R17 ;  /* 0x0008ac1101007387 */ /* 0x000fe80000100800 */
        /* <DEDUP_REMOVED lines=14> */
[----:B-----5:R-:W-:Y:S01]  /*9ab0*/  STL [R1+0x870], R2 ;  /* 0x0008700201007387 */ /* 0x020fe20000100800 */
[----:B--2---:R-:W-:-:S06]  /*9ac0*/  WARPGROUP.ARRIVE ;  /* 0x00000000000079c5 */ /* 0x004fcc0000000000 */
[----:B------:R-:W-:Y:S03]  /*9ad0*/  QGMMA.64x256x32.F32.E4M3.E4M3 R108, gdesc[UR16], R108, UP0, gsb0 ;  /* 0x03e00000106c79f3 */ /* 0x000fe6000b80086c */
        /* <DEDUP_REMOVED lines=65> */
[----:B--2---:R-:W2:Y:S04]  /*9ef0*/  LDL.LU.64 R234, [R1+0xcc0] ;  /* 0x000cc00001ea7983 */ /* 0x004ea80000300a00 */
[----:B------:R-:W3:Y:S04]  /*9f00*/  LDL.LU.64 R232, [R1+0xcb8] ;  /* 0x000cb80001e87983 */ /* 0x000ee80000300a00 */
[----:B------:R-:W4:Y:S04]  /*9f10*/  LDL.LU.64 R230, [R1+0xcb0] ;  /* 0x000cb00001e67983 */ /* 0x000f280000300a00 */
        /* <DEDUP_REMOVED lines=60> */
[----:B------:R-:W4:Y:S01]  /*a2e0*/  LDL.LU.64 R108, [R1+0xac8] ;  /* 0x000ac800016c7983 */ /* 0x000f220000300a00 */
[----:B------:R-:W-:Y:S01]  /*a2f0*/  UIADD3 UR16, UR7, 0x400, URZ ;  /* 0x0000040007107890 */ /* 0x000fe2000fffe03f */
[----:B------:R-:W-:-:S02]  /*a300*/  UMOV UR17, 0x40000040 ;  /* 0x4000004000117882 */ /* 0x000fc40000000000 */
[----:B--2---:R-:W-:Y:S04]  /*a310*/  STL.64 [R1+0xac0], R234 ;  /* 0x000ac0ea01007387 */ /* 0x004fe80000100a00 */
[----:B---3--:R-:W-:Y:S04]  /*a320*/  STL.64 [R1+0xab8], R232 ;  /* 0x000ab8e801007387 */ /* 0x008fe80000100a00 */
[----:B----4-:R-:W-:Y:S04]  /*a330*/  STL.64 [R1+0xab0], R230 ;  /* 0x000ab0e601007387 */ /* 0x010fe80000100a00 */
        /* <DEDUP_REMOVED lines=38> */
[----:B------:R-:W-:Y:S01]  /*a5a0*/  STL.64 [R1+0x978], R152 ;  /* 0x0009789801007387 */ /* 0x000fe20000100a00 */
[----:B------:R-:W-:-:S06]  /*a5b0*/  WARPGROUP.ARRIVE ;  /* 0x00000000000079c5 */ /* 0x000fcc0000000000 */
[----:B------:R-:W-:Y:S03]  /*a5c0*/  QGMMA.64x256x32.F32.E4M3.E4M3 R24, gdesc[UR16], R24, UP0, gsb0 ;  /* 0x03e00000101879f3 */ /* 0x000fe6000b800818 */
        /* <DEDUP_REMOVED lines=91> */
[----:B--2---:R-:W-:-:S06]  /*ab80*/  WARPGROUP.ARRIVE ;  /* 0x00000000000079c5 */ /* 0x004fcc0000000000 */
[----:B------:R-:W-:Y:S03]  /*ab90*/  QGMMA.64x256x32.F32.E4M3.E4M3 R108, gdesc[UR16], R108, gsb0 ;  /* 0x03e00000106c79f3 */ /* 0x000fe6000800086c */
[----:B------:R-:W-:Y:S02]  /*aba0*/  WARPGROUP.DEPBAR.LE gsb0, 0x0 ;  /* 0x00008000000079c5 */ /* 0x000fe40000010000 */
[----:B------:R-:W-:Y:S01]  /*abb0*/  STL.64 [R1], R108 ;  /* 0x0000006c01007387 */ /* 0x000fe20000100a00 */
[----:B------:R-:W-:Y:S02]  /*abc0*/  IMAD.MOV.U32 R2, RZ, RZ, R234 ;  /* 0x000000ffff027224 */ /* 0x000fe400078e00ea */
[----:B0-----:R-:W-:Y:S01]  /*abd0*/  IMAD.MOV.U32 R0, RZ, RZ, R235 ;  /* 0x000000ffff007224 */ /* 0x001fe200078e00eb */
        /* <DEDUP_REMOVED lines=31> */
[----:B------:R-:W-:-:S03]  /*add0*/  IMAD.MOV.U32 R23, RZ, RZ, R213 ;  /* 0x000000ffff177224 */ /* 0x000fc600078e00d5 */
        /* <DEDUP_REMOVED lines=40> */
[----:B------:R0:W-:Y:S04]  /*b060*/  STL [R1+0x1a0], R212 ;  /* 0x0001a0d401007387 */ /* 0x0001e80000100800 */
[----:B------:R-:W2:Y:S04]  /*b070*/  LDL.LU.64 R234, [R1+0xac0] ;  /* 0x000ac00001ea7983 */ /* 0x000ea80000300a00 */
        /* <DEDUP_REMOVED lines=10> */
[----:B0-----:R-:W4:Y:S04]  /*b120*/  LDL.LU.64 R212, [R1+0xa68] ;  /* 0x000a680001d47983 */ /* 0x001f280000300a00 */
        /* <DEDUP_REMOVED lines=248> */
[----:B------:R-:W-:Y:S01]  /*c0b0*/  IMAD.MOV.U32 R235, RZ, RZ, R0 ;  /* 0x000000ffffeb7224 */ /* 0x000fe200078e0000 */
[----:B------:R-:W-:Y:S01]  /*c0c0*/  UIADD3 UR16, UR7, 0x4, URZ ;  /* 0x0000000407107890 */ /* 0x000fe2000fffe03f */
[----:B------:R0:W5:Y:S01]  /*c0d0*/  LDL.LU R23, [R1+0x8c4] ;  /* 0x0008c40001177983 */ /* 0x0001620000300800 */
[----:B------:R-:W-:Y:S01]  /*c0e0*/  UIADD3 UR18, UR8, 0x4, URZ ;  /* 0x0000000408127890 */ /* 0x000fe2000fffe03f */
[----:B------:R-:W-:Y:S01]  /*c0f0*/  UMOV UR17, 0x40000040 ;  /* 0x4000004000117882 */ /* 0x000fe20000000000 */
[----:B------:R-:W-:Y:S01]  /*c100*/  UMOV UR19, 0x40000040 ;  /* 0x4000004000137882 */ /* 0x000fe20000000000 */
[----:B------:R0:W5:Y:S04]  /*c110*/  LDL.LU R22, [R1+0x8c0] ;  /* 0x0008c00001167983 */ /* 0x0001680000300800 */
        /* <DEDUP_REMOVED lines=19> */
[----:B------:R0:W5:Y:S01]  /*c250*/  LDL.LU R2, [R1+0x870] ;  /* 0x0008700001027983 */ /* 0x0001620000300800 */
        /* <DEDUP_REMOVED lines=336> */
[----:B--2---:R0:W5:Y:S04]  /*d760*/  LDL.LU.64 R234, [R1+0x668] ;  /* 0x0006680001ea7983 */ /* 0x0041680000300a00 */
[----:B------:R0:W5:Y:S04]  /*d770*/  LDL.LU.64 R232, [R1+0x660] ;  /* 0x0006600001e87983 */ /* 0x0001680000300a00 */
        /* <DEDUP_REMOVED lines=64> */
[----:B------:R-:W-:-:S04]  /*db80*/  UIADD3 UR6, UR6, 0x4, URZ ;  /* 0x0000000406067890 */ /* 0x000fc8000fffe03f */
[----:B------:R-:W-:-:S04]  /*db90*/  UISETP.NE.AND UP0, UPT, UR6, UR27, UPT ;  /* 0x0000001b0600728c */ /* 0x000fc8000bf05270 */
[----:B------:R-:W-:-:S06]  /*dba0*/  USEL UR7, URZ, 0x1, UP0 ;  /* 0x000000013f077887 */ /* 0x000fcc0008000000 */
[----:B------:R-:W-:Y:S01]  /*dbb0*/  ISETP.NE.AND P1, PT, RZ, UR7, PT ;  /* 0x00000007ff007c0c */ /* 0x000fe2000bf25270 */
[----:B--2---:R-:W-:-:S06]  /*dbc0*/  WARPGROUP.ARRIVE ;  /* 0x00000000000079c5 */ /* 0x004fcc0000000000 */
[----:B------:R-:W-:Y:S03]  /*dbd0*/  QGMMA.64x256x32.F32.E4M3.E4M3 R24, gdesc[UR16], R24, gsb0 ;  /* 0x03e00000101879f3 */ /* 0x000fe60008000818 */
[----:B------:R-:W-:-:S03]  /*dbe0*/  WARPGROUP.DEPBAR.LE gsb0, 0x0 ;  /* 0x00008000000079c5 */ /* 0x000fc60000010000 */
[----:B0-----:R-:W-:Y:S05]  /*dbf0*/  @!P1 BRA `(.L_x_28) ;  /* 0x0000003800fc9947 */ /* 0x001fea0003800000 */
[----:B-----5:R0:W-:Y:S04]  /*dc00*/  STL [R1+0x694], R225 ;  /* 0x000694e101007387 */ /* 0x0201e80000100800 */
[----:B------:R2:W-:Y:S01]  /*dc10*/  STL [R1+0x690], R226 ;  /* 0x000690e201007387 */ /* 0x0005e20000100800 */
[----:B0-----:R-:W-:-:S03]  /*dc20*/  IMAD.MOV.U32 R225, RZ, RZ, R0 ;  /* 0x000000ffffe17224 */ /* 0x001fc600078e0000 */
[----:B--2---:R-:W2:Y:S04]  /*dc30*/  LDL R226, [R1+0x4] ;  /* 0x0000040001e27983 */ /* 0x004ea80000100800 */
[----:B------:R0:W-:Y:S04]  /*dc40*/  STL [R1+0x68c], R227 ;  /* 0x00068ce301007387 */ /* 0x0001e80000100800 */
[----:B0-----:R-:W3:Y:S04]  /*dc50*/  LDL R227, [R1+0x8] ;  /* 0x0000080001e37983 */ /* 0x001ee80000100800 */
[----:B------:R0:W-:Y:S04]  /*dc60*/  STL [R1+0x688], R228 ;  /* 0x000688e401007387 */ /* 0x0001e80000100800 */
[----:B0-----:R-:W4:Y:S04]  /*dc70*/  LDL R228, [R1+0xc] ;  /* 0x00000c0001e47983 */ /* 0x001f280000100800 */
        /* <DEDUP_REMOVED lines=211> */
[----:B0-----:R-:W4:Y:S04]  /*e9b0*/  LDL.LU R122, [R1+0x200] ;  /* 0x00020000017a7983 */ /* 0x001f280000300800 */
        /* <DEDUP_REMOVED lines=10> */
[----:B------:R-:W4:Y:S04]  /*ea60*/  LDL.LU R0, [R1+0x22c] ;  /* 0x00022c0001007983 */ /* 0x000f280000300800 */
        /* <DEDUP_REMOVED lines=37> */
[----:B0-----:R-:W4:Y:S04]  /*ecc0*/  LDL.LU R146, [R1+0x210] ;  /* 0x0002100001927983 */ /* 0x001f280000300800 */
[----:B------:R0:W-:Y:S01]  /*ecd0*/  STL [R1+0x47c], R147 ;  /* 0x00047c9301007387 */ /* 0x0001e20000100800 */
[----:B------:R-:W-:-:S03]  /*ece0*/  FADD R2, R225, R2 ;  /* 0x00000002e1027221 */ /* 0x000fc60000000000 */
[----:B0-----:R-:W4:Y:S04]  /*ecf0*/  LDL R147, [R1+0x1f8] ;  /* 0x0001f80001937983 */ /* 0x001f280000100800 */
[----:B------:R0:W-:Y:S01]  /*ed00*/  STL [R1+0x478], R148 ;  /* 0x0004789401007387 */ /* 0x0001e20000100800 */
[----:B--2---:R-:W-:-:S01]  /*ed10*/  FADD R3, R226, R3 ;  /* 0x00000003e2037221 */ /* 0x004fc20000000000 */
[----:B---3--:R-:W-:Y:S02]  /*ed20*/  FADD R4, R227, R4 ;  /* 0x00000004e3047221 */ /* 0x008fe40000000000 */
[----:B0-----:R-:W2:Y:S04]  /*ed30*/  LDL R148, [R1+0x1c0] ;  /* 0x0001c00001947983 */ /* 0x001ea80000100800 */
[----:B------:R0:W-:Y:S01]  /*ed40*/  STL [R1+0x474], R149 ;  /* 0x0004749501007387 */ /* 0x0001e20000100800 */
[----:B----4-:R-:W-:-:S01]  /*ed50*/  FADD R5, R228, R5 ;  /* 0x00000005e4057221 */ /* 0x010fc20000000000 */
[----:B------:R-:W-:-:S02]  /*ed60*/  FADD R6, R229, R6 ;  /* 0x00000006e5067221 */ /* 0x000fc40000000000 */
[----:B0-----:R-:W3:Y:S04]  /*ed70*/  LDL R149, [R1+0x1f4] ;  /* 0x0001f40001957983 */ /* 0x001ee80000100800 */
[----:B------:R0:W-:Y:S01]  /*ed80*/  STL [R1+0x470], R150 ;  /* 0x0004709601007387 */ /* 0x0001e20000100800 */
[----:B------:R-:W-:-:S01]  /*ed90*/  FADD R7, R230, R7 ;  /* 0x00000007e6077221 */ /* 0x000fc20000000000 */
[----:B------:R-:W-:Y:S02]  /*eda0*/  FADD R8, R231, R8 ;  /* 0x00000008e7087221 */ /* 0x000fe40000000000 */
[----:B0-----:R-:W4:Y:S04]  /*edb0*/  LDL.LU R150, [R1+0x20c] ;  /* 0x00020c0001967983 */ /* 0x001f280000300800 */
[----:B------:R0:W-:Y:S01]  /*edc0*/  STL [R1+0x46c], R151 ;  /* 0x00046c9701007387 */ /* 0x0001e20000100800 */
[----:B------:R-:W-:-:S01]  /*edd0*/  FADD R9, R232, R9 ;  /* 0x00000009e8097221 */ /* 0x000fc20000000000 */
[----:B------:R-:W-:-:S02]  /*ede0*/  FADD R10, R233, R10 ;  /* 0x0000000ae90a7221 */ /* 0x000fc40000000000 */
[----:B0-----:R-:W3:Y:S04]  /*edf0*/  LDL R151, [R1+0x1f0] ;  /* 0x0001f00001977983 */ /* 0x001ee80000100800 */
[----:B------:R-:W2:Y:S04]  /*ee00*/  LDL.LU R225, [R1+0x694] ;  /* 0x0006940001e17983 */ /* 0x000ea80000300800 */
[----:B------:R-:W4:Y:S04]  /*ee10*/  LDL.LU R226, [R1+0x690] ;  /* 0x0006900001e27983 */ /* 0x000f280000300800 */
[----:B------:R-:W3:Y:S04]  /*ee20*/  LDL.LU R227, [R1+0x68c] ;  /* 0x00068c0001e37983 */ /* 0x000ee80000300800 */
[----:B------:R-:W3:Y:S04]  /*ee30*/  LDL.LU R228, [R1+0x688] ;  /* 0x0006880001e47983 */ /* 0x000ee80000300800 */
[----:B------:R-:W3:Y:S01]  /*ee40*/  LDL.LU R229, [R1+0x684] ;  /* 0x0006840001e57983 */ /* 0x000ee20000300800 */
[----:B------:R-:W-:-:S03]  /*ee50*/  FADD R11, R234, R11 ;  /* 0x0000000bea0b7221 */ /* 0x000fc60000000000 */
[----:B------:R-:W3:Y:S01]  /*ee60*/  LDL.LU R230, [R1+0x680] ;  /* 0x0006800001e67983 */ /* 0x000ee20000300800 */
[----:B------:R-:W-:-:S03]  /*ee70*/  FADD R12, R235, R12 ;  /* 0x0000000ceb0c7221 */ /* 0x000fc60000000000 */
[----:B------:R-:W3:Y:S04]  /*ee80*/  LDL.LU R231, [R1+0x67c] ;  /* 0x00067c0001e77983 */ /* 0x000ee80000300800 */
[----:B------:R-:W3:Y:S04]  /*ee90*/  LDL.LU R232, [R1+0x678] ;  /* 0x0006780001e87983 */ /* 0x000ee80000300800 */
[----:B------:R-:W3:Y:S04]  /*eea0*/  LDL.LU R233, [R1+0x674] ;  /* 0x0006740001e97983 */ /* 0x000ee80000300800 */
[----:B------:R-:W3:Y:S04]  /*eeb0*/  LDL.LU R234, [R1+0x670] ;  /* 0x0006700001ea7983 */ /* 0x000ee80000300800 */
[----:B------:R-:W3:Y:S01]  /*eec0*/  LDL.LU R235, [R1+0x66c] ;  /* 0x00066c0001eb7983 */ /* 0x000ee20000300800 */
[----:B------:R-:W-:-:S01]  /*eed0*/  FADD R13, R24, R13 ;  /* 0x0000000d180d7221 */ /* 0x000fc20000000000 */
[----:B------:R-:W-:Y:S01]  /*eee0*/  FADD R14, R25, R14 ;  /* 0x0000000e190e7221 */ /* 0x000fe20000000000 */
[----:B------:R-:W-:-:S01]  /*eef0*/  FADD R15, R26, R15 ;  /* 0x0000000f1a0f7221 */ /* 0x000fc20000000000 */
[----:B------:R-:W3:Y:S01]  /*ef00*/  LDL.LU R24, [R1+0x668] ;  /* 0x0006680001187983 */ /* 0x000ee20000300800 */
[----:B------:R-:W-:-:S01]  /*ef10*/  FADD R16, R27, R16 ;  /* 0x000000101b107221 */ /* 0x000fc20000000000 */
[----:B------:R-:W-:-:S02]  /*ef20*/  FADD R17, R28, R17 ;  /* 0x000000111c117221 */ /* 0x000fc40000000000 */
[----:B------:R-:W3:Y:S01]  /*ef30*/  LDL.LU R25, [R1+0x664] ;  /* 0x0006640001197983 */ /* 0x000ee20000300800 */
[----:B------:R-:W-:-:S03]  /*ef40*/  FADD R18, R29, R18 ;  /* 0x000000121d127221 */ /* 0x000fc60000000000 */
        /* <DEDUP_REMOVED lines=157> */
[----:B--2---:R-:W-:-:S03]  /*f920*/  FADD R225, R108, R225 ;  /* 0x000000e16ce17221 */ /* 0x004fc60000000000 */
[----:B------:R-:W2:Y:S01]  /*f930*/  LDL.LU R105, [R1+0x524] ;  /* 0x0005240001697983 */ /* 0x000ea20000300800 */
[----:B----4-:R-:W-:-:S03]  /*f940*/  FADD R226, R109, R226 ;  /* 0x000000e26de27221 */ /* 0x010fc60000000000 */
[----:B------:R-:W4:Y:S01]  /*f950*/  LDL.LU R106, [R1+0x520] ;  /* 0x00052000016a7983 */ /* 0x000f220000300800 */
[----:B---3--:R-:W-:-:S03]  /*f960*/  FADD R227, R110, R227 ;  /* 0x000000e36ee37221 */ /* 0x008fc60000000000 */
        /* <DEDUP_REMOVED lines=15> */
[----:B------:R-:W-:-:S01]  /*fa60*/  FADD R235, R118, R235 ;  /* 0x000000eb76eb7221 */ /* 0x000fc20000000000 */
[----:B------:R-:W-:Y:S02]  /*fa70*/  FADD R122, R121, R122 ;  /* 0x0000007a797a7221 */ /* 0x000fe40000000000 */
[----:B------:R-:W3:Y:S01]  /*fa80*/  LDL.LU R115, [R1+0x4fc] ;  /* 0x0004fc0001737983 */ /* 0x000ee20000300800 */
[----:B------:R-:W-:-:S03]  /*fa90*/  FADD R236, R119, R236 ;  /* 0x000000ec77ec7221 */ /* 0x000fc60000000000 */
[----:B------:R-:W3:Y:S01]  /*faa0*/  LDL.LU R116, [R1+0x4f8] ;  /* 0x0004f80001747983 */ /* 0x000ee20000300800 */
[----:B------:R-:W-:-:S03]  /*fab0*/  FADD R237, R120, R237 ;  /* 0x000000ed78ed7221 */ /* 0x000fc60000000000 */
[----:B------:R-:W3:Y:S01]  /*fac0*/  LDL.LU R117, [R1+0x4f4] ;  /* 0x0004f40001757983 */ /* 0x000ee20000300800 */
[----:B------:R-:W-:-:S03]  /*fad0*/  FADD R124, R123, R124 ;  /* 0x0000007c7b7c7221 */ /* 0x000fc60000000000 */
[----:B------:R-:W3:Y:S04]  /*fae0*/  LDL.LU R118, [R1+0x4f0] ;  /* 0x0004f00001767983 */ /* 0x000ee80000300800 */
[----:B------:R-:W3:Y:S01]  /*faf0*/  LDL.LU R119, [R1+0x4ec] ;  /* 0x0004ec0001777983 */ /* 0x000ee20000300800 */
[----:B------:R-:W-:-:S03]  /*fb00*/  FADD R126, R125, R126 ;  /* 0x0000007e7d7e7221 */ /* 0x000fc60000000000 */
[----:B------:R-:W3:Y:S04]  /*fb10*/  LDL.LU R120, [R1+0x4e8] ;  /* 0x0004e80001787983 */ /* 0x000ee80000300800 */
[----:B------:R-:W3:Y:S04]  /*fb20*/  LDL.LU R121, [R1+0x4e4] ;  /* 0x0004e40001797983 */ /* 0x000ee80000300800 */
[----:B------:R0:W-:Y:S01]  /*fb30*/  STL [R1+0x200], R122 ;  /* 0x0002007a01007387 */ /* 0x0001e20000100800 */
[----:B------:R-:W-:-:S01]  /*fb40*/  FADD R150, R127, R150 ;  /* 0x000000967f967221 */ /* 0x000fc20000000000 */
[----:B------:R-:W-:Y:S01]  /*fb50*/  FADD R146, R148, R146 ;  /* 0x0000009294927221 */ /* 0x000fe20000000000 */
[----:B------:R-:W-:-:S01]  /*fb60*/  FADD R143, R144, R143 ;  /* 0x0000008f908f7221 */ /* 0x000fc20000000000 */
[----:B------:R-:W-:Y:S01]  /*fb70*/  FADD R141, R142, R141 ;  /* 0x0000008d8e8d7221 */ /* 0x000fe20000000000 */
[----:B0-----:R-:W3:Y:S04]  /*fb80*/  LDL.LU R122, [R1+0x4e0] ;  /* 0x0004e000017a7983 */ /* 0x001ee80000300800 */
[----:B------:R-:W3:Y:S04]  /*fb90*/  LDL.LU R123, [R1+0x4dc] ;  /* 0x0004dc00017b7983 */ /* 0x000ee80000300800 */
[----:B------:R0:W-:Y:S01]  /*fba0*/  STL [R1+0x204], R124 ;  /* 0x0002047c01007387 */ /* 0x0001e20000100800 */
[----:B------:R-:W-:-:S01]  /*fbb0*/  FADD R139, R140, R139 ;  /* 0x0000008b8c8b7221 */ /* 0x000fc20000000000 */
[----:B------:R-:W-:Y:S01]  /*fbc0*/  FADD R137, R138, R137 ;  /* 0x000000898a897221 */ /* 0x000fe20000000000 */
[----:B------:R-:W-:-:S01]  /*fbd0*/  FADD R135, R136, R135 ;  /* 0x0000008788877221 */ /* 0x000fc20000000000 */
[----:B0-----:R-:W3:Y:S04]  /*fbe0*/  LDL.LU R124, [R1+0x4d8] ;  /* 0x0004d800017c7983 */ /* 0x001ee80000300800 */
[----:B------:R-:W3:Y:S04]  /*fbf0*/  LDL.LU R125, [R1+0x4d4] ;  /* 0x0004d400017d7983 */ /* 0x000ee80000300800 */
[----:B------:R0:W-:Y:S01]  /*fc00*/  STL [R1+0x208], R126 ;  /* 0x0002087e01007387 */ /* 0x0001e20000100800 */
[----:B------:R-:W-:-:S01]  /*fc10*/  FADD R131, R133, R131 ;  /* 0x0000008385837221 */ /* 0x000fc20000000000 */
[----:B------:R-:W-:-:S02]  /*fc20*/  FADD R0, R129, R0 ;  /* 0x0000000081007221 */ /* 0x000fc40000000000 */
[----:B0-----:R-:W3:Y:S04]  /*fc30*/  LDL.LU R126, [R1+0x4d0] ;  /* 0x0004d000017e7983 */ /* 0x001ee80000300800 */
[----:B------:R-:W3:Y:S04]  /*fc40*/  LDL.LU R127, [R1+0x4cc] ;  /* 0x0004cc00017f7983 */ /* 0x000ee80000300800 */
[----:B------:R-:W-:Y:S04]  /*fc50*/  STL [R1+0x20c], R150 ;  /* 0x00020c9601007387 */ /* 0x000fe80000100800 */
[----:B------:R-:W-:Y:S04]  /*fc60*/  STL [R1+0x210], R146 ;  /* 0x0002109201007387 */ /* 0x000fe80000100800 */
[----:B------:R-:W-:Y:S04]  /*fc70*/  STL [R1+0x214], R143 ;  /* 0x0002148f01007387 */ /* 0x000fe80000100800 */
[----:B------:R-:W-:Y:S04]  /*fc80*/  STL [R1+0x218], R141 ;  /* 0x0002188d01007387 */ /* 0x000fe80000100800 */
[----:B------:R-:W-:Y:S04]  /*fc90*/  STL [R1+0x21c], R139 ;  /* 0x00021c8b01007387 */ /* 0x000fe80000100800 */
[----:B------:R-:W-:Y:S04]  /*fca0*/  STL [R1+0x220], R137 ;  /* 0x0002208901007387 */ /* 0x000fe80000100800 */
[----:B------:R-:W2:Y:S04]  /*fcb0*/  LDL.LU R129, [R1+0x230] ;  /* 0x0002300001817983 */ /* 0x000ea80000300800 */
[----:B------:R-:W-:Y:S04]  /*fcc0*/  STL [R1+0x224], R135 ;  /* 0x0002248701007387 */ /* 0x000fe80000100800 */
[----:B------:R0:W-:Y:S04]  /*fcd0*/  STL [R1+0x228], R131 ;  /* 0x0002288301007387 */ /* 0x0001e80000100800 */
[----:B0-----:R-:W4:Y:S04]  /*fce0*/  LDL.LU R131, [R1+0x234] ;  /* 0x0002340001837983 */ /* 0x001f280000300800 */
[----:B------:R-:W3:Y:S04]  /*fcf0*/  LDL.LU R133, [R1+0x238] ;  /* 0x0002380001857983 */ /* 0x000ee80000300800 */
[----:B------:R0:W-:Y:S04]  /*fd00*/  STL [R1+0x22c], R0 ;  /* 0x00022c0001007387 */ /* 0x0001e80000100800 */
[----:B------:R-:W3:Y:S04]  /*fd10*/  LDL.LU R135, [R1+0x23c] ;  /* 0x00023c0001877983 */ /* 0x000ee80000300800 */
        /* <DEDUP_REMOVED lines=12> */
[----:B0-----:R-:W3:Y:S01]  /*fde0*/  LDL.LU R0, [R1+0x270] ;  /* 0x0002700001007983 */ /* 0x001ee20000300800 */
[----:B--2---:R-:W-:-:S03]  /*fdf0*/  FADD R129, R128, R129 ;  /* 0x0000008180817221 */ /* 0x004fc60000000000 */
[----:B------:R-:W2:Y:S04]  /*fe00*/  LDL.LU R128, [R1+0x4c8] ;  /* 0x0004c80001807983 */ /* 0x000ea80000300800 */
[----:B------:R0:W-:Y:S04]  /*fe10*/  STL [R1+0x230], R129 ;  /* 0x0002308101007387 */ /* 0x0001e80000100800 */
[----:B0-----:R-:W2:Y:S01]  /*fe20*/  LDL.LU R129, [R1+0x4c4] ;  /* 0x0004c40001817983 */ /* 0x001ea20000300800 */
[----:B----4-:R-:W-:-:S03]  /*fe30*/  FADD R131, R130, R131 ;  /* 0x0000008382837221 */ /* 0x010fc60000000000 */
[----:B------:R-:W4:Y:S01]  /*fe40*/  LDL.LU R130, [R1+0x4c0] ;  /* 0x0004c00001827983 */ /* 0x000f220000300800 */
[----:B---3--:R-:W-:-:S03]  /*fe50*/  FADD R133, R132, R133 ;  /* 0x0000008584857221 */ /* 0x008fc60000000000 */
[----:B------:R0:W-:Y:S01]  /*fe60*/  STL [R1+0x234], R131 ;  /* 0x0002348301007387 */ /* 0x0001e20000100800 */
[----:B------:R-:W-:-:S03]  /*fe70*/  FADD R135, R134, R135 ;  /* 0x0000008786877221 */ /* 0x000fc60000000000 */
[----:B0-----:R-:W3:Y:S01]  /*fe80*/  LDL.LU R131, [R1+0x4bc] ;  /* 0x0004bc0001837983 */ /* 0x001ee20000300800 */
[----:B------:R-:W-:-:S03]  /*fe90*/  FADD R150, R151, R150 ;  /* 0x0000009697967221 */ /* 0x000fc60000000000 */
[----:B------:R-:W3:Y:S01]  /*fea0*/  LDL.LU R132, [R1+0x4b8] ;  /* 0x0004b80001847983 */ /* 0x000ee20000300800 */
[----:B------:R-:W-:-:S03]  /*feb0*/  FADD R148, R149, R148 ;  /* 0x0000009495947221 */ /* 0x000fc60000000000 */
[----:B------:R0:W-:Y:S01]  /*fec0*/  STL [R1+0x238], R133 ;  /* 0x0002388501007387 */ /* 0x0001e20000100800 */
[----:B------:R-:W-:-:S01]  /*fed0*/  FADD R146, R147, R146 ;  /* 0x0000009293927221 */ /* 0x000fc20000000000 */
[----:B------:R-:W-:Y:S02]  /*fee0*/  FADD R144, R145, R144 ;  /* 0x0000009091907221 */ /* 0x000fe40000000000 */
[----:B0-----:R-:W3:Y:S01]  /*fef0*/  LDL.LU R133, [R1+0x4b4] ;  /* 0x0004b40001857983 */ /* 0x001ee20000300800 */
[----:B------:R-:W-:-:S03]  /*ff00*/  FADD R143, R24, R143 ;  /* 0x0000008f188f7221 */ /* 0x000fc60000000000 */
[----:B------:R-:W3:Y:S01]  /*ff10*/  LDL.LU R134, [R1+0x4b0] ;  /* 0x0004b00001867983 */ /* 0x000ee20000300800 */
[----:B------:R-:W-:-:S03]  /*ff20*/  FADD R142, R25, R142 ;  /* 0x0000008e198e7221 */ /* 0x000fc60000000000 */
[----:B------:R0:W-:Y:S01]  /*ff30*/  STL [R1+0x23c], R135 ;  /* 0x00023c8701007387 */ /* 0x0001e20000100800 */
[----:B------:R-:W-:-:S01]  /*ff40*/  FADD R141, R26, R141 ;  /* 0x0000008d1a8d7221 */ /* 0x000fc20000000000 */
[----:B------:R-:W-:Y:S01]  /*ff50*/  FADD R140, R27, R140 ;  /* 0x0000008c1b8c7221 */ /* 0x000fe20000000000 */
[----:B------:R-:W-:-:S01]  /*ff60*/  FADD R139, R28, R139 ;  /* 0x0000008b1c8b7221 */ /* 0x000fc20000000000 */
[----:B0-----:R-:W3:Y:S01]  /*ff70*/  LDL.LU R135, [R1+0x4ac] ;  /* 0x0004ac0001877983 */ /* 0x001ee20000300800 */
[----:B------:R-:W-:-:S03]  /*ff80*/  FADD R138, R29, R138 ;  /* 0x0000008a1d8a7221 */ /* 0x000fc60000000000 */
[----:B------:R0:W-:Y:S01]  /*ff90*/  STL [R1+0x240], R150 ;  /* 0x0002409601007387 */ /* 0x0001e20000100800 */
[----:B------:R-:W-:-:S03]  /*ffa0*/  FADD R137, R30, R137 ;  /* 0x000000891e897221 */ /* 0x000fc60000000000 */
[----:B------:R1:W-:Y:S01]  /*ffb0*/  STL [R1+0x244], R148 ;  /* 0x0002449401007387 */ /* 0x0003e20000100800 */
[----:B------:R-:W-:-:S03]  /*ffc0*/  FADD R136, R31, R136 ;  /* 0x000000881f887221 */ /* 0x000fc60000000000 */
[----:B------:R1:W-:Y:S01]  /*ffd0*/  STL [R1+0x248], R146 ;  /* 0x0002489201007387 */ /* 0x0003e20000100800 */
[----:B------:R-:W-:-:S03]  /*ffe0*/  FADD R0, R32, R0 ;  /* 0x0000000020007221 */ /* 0x000fc60000000000 */
[----:B------:R1:W-:Y:S04]  /*fff0*/  STL [R1+0x24c], R144 ;  /* 0x00024c9001007387 */ /* 0x0003e80000100800 */
[----:B------:R1:W-:Y:S04]  /*10000*/  STL [R1+0x250], R143 ;  /* 0x0002508f01007387 */ /* 0x0003e80000100800 */
[----:B------:R1:W-:Y:S04]  /*10010*/  STL [R1+0x254], R142 ;  /* 0x0002548e01007387 */ /* 0x0003e80000100800 */
[----:B------:R1:W-:Y:S04]  /*10020*/  STL [R1+0x258], R141 ;  /* 0x0002588d01007387 */ /* 0x0003e80000100800 */
[----:B------:R1:W-:Y:S04]  /*10030*/  STL [R1+0x25c], R140 ;  /* 0x00025c8c01007387 */ /* 0x0003e80000100800 */
[----:B------:R1:W-:Y:S04]  /*10040*/  STL [R1+0x260], R139 ;  /* 0x0002608b01007387 */ /* 0x0003e80000100800 */
[----:B------:R1:W-:Y:S04]  /*10050*/  STL [R1+0x264], R138 ;  /* 0x0002648a01007387 */ /* 0x0003e80000100800 */
[----:B------:R-:W2:Y:S04]  /*10060*/  LDL.LU R151, [R1+0x274] ;  /* 0x0002740001977983 */ /* 0x000ea80000300800 */
[----:B------:R1:W-:Y:S04]  /*10070*/  STL [R1+0x268], R137 ;  /* 0x0002688901007387 */ /* 0x0003e80000100800 */
[----:B0-----:R-:W4:Y:S04]  /*10080*/  LDL.LU R150, [R1+0x278] ;  /* 0x0002780001967983 */ /* 0x001f280000300800 */
[----:B------:R0:W-:Y:S04]  /*10090*/  STL [R1+0x26c], R136 ;  /* 0x00026c8801007387 */ /* 0x0001e80000100800 */
[----:B------:R-:W3:Y:S04]  /*100a0*/  LDL.LU R149, [R1+0x27c] ;  /* 0x00027c0001957983 */ /* 0x000ee80000300800 */
[----:B------:R0:W-:Y:S04]  /*100b0*/  STL [R1+0x270], R0 ;  /* 0x0002700001007387 */ /* 0x0001e80000100800 */
[----:B-1----:R-:W3:Y:S04]  /*100c0*/  LDL.LU R148, [R1+0x280] ;  /* 0x0002800001947983 */ /* 0x002ee80000300800 */
        /* <DEDUP_REMOVED lines=11> */
[----:B0-----:R-:W3:Y:S04]  /*10180*/  LDL.LU R136, [R1+0x2b0] ;  /* 0x0002b00001887983 */ /* 0x001ee80000300800 */
[----:B------:R-:W3:Y:S01]  /*10190*/  LDL.LU R0, [R1+0x2b4] ;  /* 0x0002b40001007983 */ /* 0x000ee20000300800 */
[----:B--2---:R-:W-:-:S05]  /*101a0*/  FADD R151, R33, R151 ;  /* 0x0000009721977221 */ /* 0x004fca0000000000 */
[----:B------:R0:W-:Y:S01]  /*101b0*/  STL [R1+0x274], R151 ;  /* 0x0002749701007387 */ /* 0x0001e20000100800 */
[----:B----4-:R-:W-:-:S05]  /*101c0*/  FADD R150, R34, R150 ;  /* 0x0000009622967221 */ /* 0x010fca0000000000 */
[----:B------:R1:W-:Y:S01]  /*101d0*/  STL [R1+0x278], R150 ;  /* 0x0002789601007387 */ /* 0x0003e20000100800 */
[----:B---3--:R-:W-:-:S05]  /*101e0*/  FADD R149, R35, R149 ;  /* 0x0000009523957221 */ /* 0x008fca0000000000 */
[----:B------:R2:W-:Y:S01]  /*101f0*/  STL [R1+0x27c], R149 ;  /* 0x00027c9501007387 */ /* 0x0005e20000100800 */
[----:B------:R-:W-:-:S01]  /*10200*/  FADD R148, R36, R148 ;  /* 0x0000009424947221 */ /* 0x000fc20000000000 */
[----:B------:R-:W-:-:S04]  /*10210*/  FADD R147, R37, R147 ;  /* 0x0000009325937221 */ /* 0x000fc80000000000 */
[----:B------:R3:W-:Y:S01]  /*10220*/  STL [R1+0x280], R148 ;  /* 0x0002809401007387 */ /* 0x0007e20000100800 */
[----:B------:R-:W-:-:S03]  /*10230*/  FADD R146, R38, R146 ;  /* 0x0000009226927221 */ /* 0x000fc60000000000 */
        /* <DEDUP_REMOVED lines=20> */
[----:B0-----:R-:W4:Y:S01]  /*10380*/  LDL.LU R151, [R1+0x2b8] ;  /* 0x0002b80001977983 */ /* 0x001f220000300800 */
[----:B------:R-:W-:-:S03]  /*10390*/  FADD R0, R49, R0 ;  /* 0x0000000031007221 */ /* 0x000fc60000000000 */
[----:B------:R0:W-:Y:S04]  /*103a0*/  STL [R1+0x2ac], R137 ;  /* 0x0002ac8901007387 */ /* 0x0001e80000100800 */
[----:B-1----:R-:W4:Y:S04]  /*103b0*/  LDL.LU R150, [R1+0x2bc] ;  /* 0x0002bc0001967983 */ /* 0x002f280000300800 */
[----:B------:R1:W-:Y:S04]  /*103c0*/  STL [R1+0x2b0], R136 ;  /* 0x0002b08801007387 */ /* 0x0003e80000100800 */
[----:B--2---:R-:W2:Y:S04]  /*103d0*/  LDL.LU R149, [R1+0x2c0] ;  /* 0x0002c00001957983 */ /* 0x004ea80000300800 */
[----:B------:R1:W-:Y:S04]  /*103e0*/  STL [R1+0x2b4], R0 ;  /* 0x0002b40001007387 */ /* 0x0003e80000100800 */
[----:B---3--:R-:W3:Y:S04]  /*103f0*/  LDL.LU R148, [R1+0x2c4] ;  /* 0x0002c40001947983 */ /* 0x008ee80000300800 */
[----:B----4-:R-:W4:Y:S04]  /*10400*/  LDL.LU R147, [R1+0x2c8] ;  /* 0x0002c80001937983 */ /* 0x010f280000300800 */
[----:B------:R-:W4:Y:S04]  /*10410*/  LDL.LU R146, [R1+0x2cc] ;  /* 0x0002cc0001927983 */ /* 0x000f280000300800 */
        /* <DEDUP_REMOVED lines=8> */
[----:B0-----:R-:W4:Y:S04]  /*104a0*/  LDL.LU R137, [R1+0x2f0] ;  /* 0x0002f00001897983 */ /* 0x001f280000300800 */
[----:B-1----:R-:W4:Y:S04]  /*104b0*/  LDL.LU R136, [R1+0x2f4] ;  /* 0x0002f40001887983 */ /* 0x002f280000300800 */
[----:B------:R-:W4:Y:S01]  /*104c0*/  LDL.LU R0, [R1+0x2f8] ;  /* 0x0002f80001007983 */ /* 0x000f220000300800 */
[----:B------:R-:W-:-:S01]  /*104d0*/  FADD R151, R50, R151 ;  /* 0x0000009732977221 */ /* 0x000fc20000000000 */
[----:B------:R-:W-:-:S04]  /*104e0*/  FADD R150, R51, R150 ;  /* 0x0000009633967221 */ /* 0x000fc80000000000 */
[----:B------:R0:W-:Y:S01]  /*104f0*/  STL [R1+0x2b8], R151 ;  /* 0x0002b89701007387 */ /* 0x0001e20000100800 */
[----:B--2---:R-:W-:-:S03]  /*10500*/  FADD R149, R52, R149 ;  /* 0x0000009534957221 */ /* 0x004fc60000000000 */
[----:B------:R1:W-:Y:S01]  /*10510*/  STL [R1+0x2bc], R150 ;  /* 0x0002bc9601007387 */ /* 0x0003e20000100800 */
[----:B---3--:R-:W-:-:S03]  /*10520*/  FADD R148, R53, R148 ;  /* 0x0000009435947221 */ /* 0x008fc60000000000 */
[----:B------:R2:W-:Y:S01]  /*10530*/  STL [R1+0x2c0], R149 ;  /* 0x0002c09501007387 */ /* 0x0005e20000100800 */
[----:B----4-:R-:W-:-:S03]  /*10540*/  FADD R147, R54, R147 ;  /* 0x0000009336937221 */ /* 0x010fc60000000000 */
        /* <DEDUP_REMOVED lines=198> */
[----:B------:R-:W-:Y:S01]  /*111b0*/  STL [R1+0x3c8], R151 ;  /* 0x0003c89701007387 */ /* 0x000fe20000100800 */
[----:B--2---:R-:W-:-:S03]  /*111c0*/  FADD R149, R120, R149 ;  /* 0x0000009578957221 */ /* 0x004fc60000000000 */
[----:B------:R-:W-:Y:S01]  /*111d0*/  STL [R1+0x3cc], R150 ;  /* 0x0003cc9601007387 */ /* 0x000fe20000100800 */
[----:B---3--:R-:W-:-:S03]  /*111e0*/  FADD R148, R121, R148 ;  /* 0x0000009479947221 */ /* 0x008fc60000000000 */
[----:B------:R-:W-:Y:S01]  /*111f0*/  STL [R1+0x3d0], R149 ;  /* 0x0003d09501007387 */ /* 0x000fe20000100800 */
[----:B----4-:R-:W-:-:S03]  /*11200*/  FADD R147, R122, R147 ;  /* 0x000000937a937221 */ /* 0x010fc60000000000 */
[----:B------:R-:W-:Y:S01]  /*11210*/  STL [R1+0x3d4], R148 ;  /* 0x0003d49401007387 */ /* 0x000fe20000100800 */
[----:B------:R-:W-:-:S03]  /*11220*/  FADD R146, R123, R146 ;  /* 0x000000927b927221 */ /* 0x000fc60000000000 */
        /* <DEDUP_REMOVED lines=17> */
[----:B------:R-:W-:-:S01]  /*11340*/  FADD R137, R132, R137 ;  /* 0x0000008984897221 */ /* 0x000fc20000000000 */
[----:B------:R-:W-:Y:S02]  /*11350*/  FADD R136, R133, R136 ;  /* 0x0000008885887221 */ /* 0x000fe40000000000 */
[----:B------:R-:W-:Y:S04]  /*11360*/  STL [R1+0x3fc], R138 ;  /* 0x0003fc8a01007387 */ /* 0x000fe80000100800 */
[----:B------:R0:W-:Y:S04]  /*11370*/  STL [R1+0x404], R136 ;  /* 0x0004048801007387 */ /* 0x0001e80000100800 */
[----:B------:R1:W-:Y:S04]  /*11380*/  STL [R1+0x400], R137 ;  /* 0x0004008901007387 */ /* 0x0003e80000100800 */
[----:B0-----:R-:W2:Y:S01]  /*11390*/  LDL.LU R136, [R1+0x40c] ;  /* 0x00040c0001887983 */ /* 0x001ea20000300800 */
[----:B------:R-:W-:-:S03]  /*113a0*/  FADD R0, R134, R0 ;  /* 0x0000000086007221 */ /* 0x000fc60000000000 */
[----:B-1----:R-:W3:Y:S04]  /*113b0*/  LDL.LU R137, [R1+0x410] ;  /* 0x0004100001897983 */ /* 0x002ee80000300800 */
[----:B------:R-:W4:Y:S04]  /*113c0*/  LDL.LU R138, [R1+0x414] ;  /* 0x00041400018a7983 */ /* 0x000f280000300800 */
[----:B------:R0:W-:Y:S04]  /*113d0*/  STL [R1+0x408], R0 ;  /* 0x0004080001007387 */ /* 0x0001e80000100800 */
        /* <DEDUP_REMOVED lines=13> */
[----:B0-----:R-:W4:Y:S01]  /*114b0*/  LDL.LU R0, [R1+0x44c] ;  /* 0x00044c0001007983 */ /* 0x001f220000300800 */
[----:B--2---:R-:W-:-:S05]  /*114c0*/  FADD R136, R135, R136 ;  /* 0x0000008887887221 */ /* 0x004fca0000000000 */
[----:B------:R0:W-:Y:S04]  /*114d0*/  STL [R1+0x40c], R136 ;  /* 0x00040c8801007387 */ /* 0x0001e80000100800 */
[----:B0-----:R-:W3:Y:S02]  /*114e0*/  LDL.LU R136, [R1+0x4a8] ;  /* 0x0004a80001887983 */ /* 0x001ee40000300800 */
[----:B---3--:R-:W-:-:S05]  /*114f0*/  FADD R137, R136, R137 ;  /* 0x0000008988897221 */ /* 0x008fca0000000000 */
[----:B------:R0:W-:Y:S04]  /*11500*/  STL [R1+0x410], R137 ;  /* 0x0004108901007387 */ /* 0x0001e80000100800 */
[----:B0-----:R-:W4:Y:S02]  /*11510*/  LDL.LU R137, [R1+0x4a4] ;  /* 0x0004a40001897983 */ /* 0x001f240000300800 */
[----:B----4-:R-:W-:-:S05]  /*11520*/  FADD R138, R137, R138 ;  /* 0x0000008a898a7221 */ /* 0x010fca0000000000 */
[----:B------:R0:W-:Y:S04]  /*11530*/  STL [R1+0x414], R138 ;  /* 0x0004148a01007387 */ /* 0x0001e80000100800 */
[----:B0-----:R-:W2:Y:S02]  /*11540*/  LDL.LU R138, [R1+0x4a0] ;  /* 0x0004a000018a7983 */ /* 0x001ea40000300800 */
[----:B--2---:R-:W-:-:S05]  /*11550*/  FADD R139, R138, R139 ;  /* 0x0000008b8a8b7221 */ /* 0x004fca0000000000 */
        /* <DEDUP_REMOVED lines=37> */
[----:B0-----:R-:W2:Y:S01]  /*117b0*/  LDL.LU R151, [R1+0x46c] ;  /* 0x00046c0001977983 */ /* 0x001ea20000300800 */
[----:B------:R-:W-:Y:S01]  /*117c0*/  UMOV UR6, URZ ;  /* 0x0000003f00067c82 */ /* 0x000fe20008000000 */
[----:B--2---:R-:W-:-:S05]  /*117d0*/  FADD R0, R0, R151 ;  /* 0x0000009700007221 */ /* 0x004fca0000000000 */
[----:B------:R0:W-:Y:S02]  /*117e0*/  STL [R1+0x44c], R0 ;  /* 0x00044c0001007387 */ /* 0x0001e40000100800 */
.L_x_28:
[----:B------:R-:W-:Y:S05]  /*117f0*/  @!P2 BRA `(.L_x_29) ;  /* 0x000000000004a947 */ /* 0x000fea0003800000 */
[----:B------:R-:W-:Y:S01]  /*11800*/  BPT.TRAP 0x1 ;  /* 0x000000040000795c */ /* 0x000fe20000300000 */
.L_x_29:
[----:B-----5:R2:W-:Y:S04]  /*11810*/  STL [R1+0x46c], R2 ;  /* 0x00046c0201007387 */ /* 0x0205e80000100800 */
[----:B--2---:R-:W2:Y:S01]  /*11820*/  LDL R2, [R1+0x450] ;  /* 0x0004500001027983 */ /* 0x004ea20000100800 */
[----:B0-----:R-:W-:-:S05]  /*11830*/  IMAD.U32 R0, RZ, RZ, UR25 ;  /* 0x00000019ff007e24 */ /* 0x001fca000f8e00ff */
[----:B------:R-:W-:-:S05]  /*11840*/  @P0 LEA R0, R0, UR12, 0x3 ;  /* 0x0000000c00000c11 */ /* 0x000fca000f8e18ff */
[----:B------:R-:W-:Y:S01]  /*11850*/  @P0 VIADD R0, R0, 0x18 ;  /* 0x0000001800000836 */ /* 0x000fe20000000000 */
[----:B------:R-:W-:-:S06]  /*11860*/  UISETP.GT.U32.AND UP0, UPT, UR13, 0x1, UPT ;  /* 0x000000010d00788c */ /* 0x000fcc000bf04070 */
[----:B------:R-:W-:Y:S02]  /*11870*/  PLOP3.LUT P1, PT, PT, PT, UP0, 0x80, 0x0 ;  /* 0x000000000000781c */ /* 0x000fe40003f2f008 */
[----:B--2---:R-:W-:Y:S02]  /*11880*/  @P0 PRMT R0, R2, 0x654, R0 ;  /* 0x0000065402000816 */ /* 0x004fe40000000000 */
[----:B------:R0:W5:Y:S02]  /*11890*/  LDL.LU R2, [R1+0x46c] ;  /* 0x00046c0001027983 */ /* 0x0001640000300800 */
[----:B------:R0:W-:Y:S07]  /*118a0*/  @P0 SYNCS.ARRIVE.TRANS64.RED.A1T0 RZ, [R0+URZ], RZ ;  /* 0x000000ff00ff09a7 */ /* 0x0001ee000810043f */
[----:B------:R-:W-:Y:S05]  /*118b0*/  @P1 BRA `(.L_x_30) ;  /* 0x0000000000041947 */ /* 0x000fea0003800000 */
[----:B------:R-:W-:Y:S01]  /*118c0*/  BPT.TRAP 0x1 ;  /* 0x000000040000795c */ /* 0x000fe20000300000 */
.L_x_30:
[----:B------:R-:W-:Y:S02]  /*118d0*/  UISETP.GT.AND UP2, UPT, UR26, 0x1, UPT ;  /* 0x000000011a00788c */ /* 0x000fe4000bf44270 */
[----:B------:R-:W-:Y:S02]  /*118e0*/  UIADD3 UR23, UR23, 0x1, URZ ;  /* 0x0000000117177890 */ /* 0x000fe4000fffe03f */
[----:B------:R-:W-:Y:S02]  /*118f0*/  UIADD3 UR25, UR25, 0x1, URZ ;  /* 0x0000000119197890 */ /* 0x000fe4000fffe03f */
[----:B------:R-:W-:Y:S01]  /*11900*/  PLOP3.LUT P1, PT, PT, PT, UP2, 0x80, 0x0 ;  /* 0x000000000000781c */ /* 0x000fe20003f2f028 */
[----:B------:R-:W-:Y:S02]  /*11910*/  UISETP.NE.AND UP0, UPT, UR23, 0x3, UPT ;  /* 0x000000031700788c */ /* 0x000fe4000bf05270 */
[----:B------:R-:W-:Y:S02]  /*11920*/  UIADD3 UR16, UR26, -0x1, URZ ;  /* 0xffffffff1a107890 */ /* 0x000fe4000fffe03f */
[----:B------:R-:W-:-:S02]  /*11930*/  USEL UR8, URZ, 0x1, UP0 ;  /* 0x000000013f087887 */ /* 0x000fc40008000000 */
[----:B------:R-:W-:Y:S02]  /*11940*/  UISETP.NE.AND UP1, UPT, UR25, 0x3, UPT ;  /* 0x000000031900788c */ /* 0x000fe4000bf25270 */
[----:B------:R-:W-:Y:S02]  /*11950*/  ULOP3.LUT UR24, UR24, UR8, URZ, 0x3c, !UPT ;  /* 0x0000000818187292 */ /* 0x000fe4000f8e3c3f */
[----:B------:R-:W-:Y:S02]  /*11960*/  USEL UR23, UR23, URZ, UP0 ;  /* 0x0000003f17177287 */ /* 0x000fe40008000000 */
[----:B------:R-:W-:Y:S01]  /*11970*/  USEL UR25, UR25, URZ, UP1 ;  /* 0x0000003f19197287 */ /* 0x000fe20008800000 */
[----:B------:R-:W-:Y:S01]  /*11980*/  UMOV UR8, 0x1 ;  /* 0x0000000100087882 */ /* 0x000fe20000000000 */
[----:B------:R-:W-:Y:S01]  /*11990*/  UMOV UR26, UR16 ;  /* 0x00000010001a7c82 */ /* 0x000fe20008000000 */
[----:B------:R-:W-:Y:S09]  /*119a0*/  @P1 BRA `(.L_x_31) ;  /* 0xffffff7400741947 */ /* 0x000ff2000383ffff */
.L_x_23:
[----:B------:R-:W-:-:S04]  /*119b0*/  UISETP.NE.AND UP0, UPT, UR6, URZ, UPT ;  /* 0x0000003f0600728c */ /* 0x000fc8000bf05270 */
[----:B------:R-:W-:-:S06]  /*119c0*/  USEL UR6, URZ, 0x1, !UP0 ;  /* 0x000000013f067887 */ /* 0x000fcc000c000000 */
[----:B------:R-:W-:-:S13]  /*119d0*/  ISETP.NE.AND P1, PT, RZ, UR6, PT ;  /* 0x00000006ff007c0c */ /* 0x000fda000bf25270 */
[----:B------:R-:W-:Y:S05]  /*119e0*/  @!P1 BRA `(.L_x_32) ;  /* 0x0000003800189947 */ /* 0x000fea0003800000 */
[----:B------:R2:W-:Y:S04]  /*119f0*/  STL [R1+0x624], R41 ;  /* 0x0006242901007387 */ /* 0x0005e80000100800 */
[----:B--2---:R-:W2:Y:S04]  /*11a00*/  LDL.LU R41, [R1] ;  /* 0x0000000001297983 */ /* 0x004ea80000300800 */
[----:B------:R3:W-:Y:S04]  /*11a10*/  STL [R1+0x620], R42 ;  /* 0x0006202a01007387 */ /* 0x0007e80000100800 */
[----:B---3--:R-:W3:Y:S04]  /*11a20*/  LDL.LU R42, [R1+0x4] ;  /* 0x00000400012a7983 */ /* 0x008ee80000300800 */
[----:B------:R4:W-:Y:S04]  /*11a30*/  STL [R1+0x61c], R43 ;  /* 0x00061c2b01007387 */ /* 0x0009e80000100800 */
[----:B----4-:R-:W4:Y:S04]  /*11a40*/  LDL.LU R43, [R1+0x8] ;  /* 0x00000800012b7983 */ /* 0x010f280000300800 */
[----:B------:R0:W-:Y:S04]  /*11a50*/  STL [R1+0x618], R44 ;  /* 0x0006182c01007387 */ /* 0x0001e80000100800 */
[----:B0-----:R-:W4:Y:S04]  /*11a60*/  LDL.LU R44, [R1+0xc] ;  /* 0x00000c00012c7983 */ /* 0x001f280000300800 */
        /* <DEDUP_REMOVED lines=144> */
[----:B------:R-:W4:Y:S04]  /*12370*/  LDL.LU R0, [R1+0x204] ;  /* 0x0002040001007983 */ /* 0x000f280000300800 */
        /* <DEDUP_REMOVED lines=69> */
[----:B0-----:R-:W4:Y:S01]  /*127d0*/  LDL.LU R151, [R1+0x130] ;  /* 0x0001300001977983 */ /* 0x001f220000300800 */
[----:B--2--5:R-:W-:Y:S01]  /*127e0*/  FADD R2, R41, R2 ;  /* 0x0000000229027221 */ /* 0x024fe20000000000 */
[----:B---3--:R-:W-:Y:S01]  /*127f0*/  FADD R3, R42, R3 ;  /* 0x000000032a037221 */ /* 0x008fe20000000000 */
[----:B----4-:R-:W-:Y:S01]  /*12800*/  FADD R4, R43, R4 ;  /* 0x000000042b047221 */ /* 0x010fe20000000000 */
[----:B------:R-:W2:Y:S01]  /*12810*/  LDL.LU R41, [R1+0x624] ;  /* 0x0006240001297983 */ /* 0x000ea20000300800 */
[----:B------:R-:W-:Y:S01]  /*12820*/  FADD R5, R44, R5 ;  /* 0x000000052c057221 */ /* 0x000fe20000000000 */
[----:B------:R-:W-:-:S02]  /*12830*/  FADD R6, R45, R6 ;  /* 0x000000062d067221 */ /* 0x000fc40000000000 */
[----:B------:R-:W3:Y:S01]  /*12840*/  LDL.LU R42, [R1+0x620] ;  /* 0x00062000012a7983 */ /* 0x000ee20000300800 */
[----:B------:R-:W-:-:S03]  /*12850*/  FADD R7, R46, R7 ;  /* 0x000000072e077221 */ /* 0x000fc60000000000 */
[----:B------:R-:W4:Y:S01]  /*12860*/  LDL.LU R43, [R1+0x61c] ;  /* 0x00061c00012b7983 */ /* 0x000f220000300800 */
[----:B------:R-:W-:-:S03]  /*12870*/  FADD R8, R47, R8 ;  /* 0x000000082f087221 */ /* 0x000fc60000000000 */
[----:B------:R-:W2:Y:S01]  /*12880*/  LDL.LU R44, [R1+0x618] ;  /* 0x00061800012c7983 */ /* 0x000ea20000300800 */
[----:B------:R-:W-:-:S03]  /*12890*/  FADD R9, R48, R9 ;  /* 0x0000000930097221 */ /* 0x000fc60000000000 */
        /* <DEDUP_REMOVED lines=133> */
[----:B------:R-:W-:Y:S01]  /*130f0*/  FADD R204, R115, R204 ;  /* 0x000000cc73cc7221 */ /* 0x000fe20000000000 */
[----:B------:R-:W-:Y:S02]  /*13100*/  FADD R118, R119, R118 ;  /* 0x0000007677767221 */ /* 0x000fe40000000000 */
[----:B------:R-:W2:Y:S01]  /*13110*/  LDL.LU R112, [R1+0x508] ;  /* 0x0005080001707983 */ /* 0x000ea20000300800 */
[----:B------:R-:W-:-:S03]  /*13120*/  FADD R205, R116, R205 ;  /* 0x000000cd74cd7221 */ /* 0x000fc60000000000 */
[----:B------:R-:W2:Y:S01]  /*13130*/  LDL.LU R113, [R1+0x504] ;  /* 0x0005040001717983 */ /* 0x000ea20000300800 */
[----:B------:R-:W-:-:S03]  /*13140*/  FADD R0, R117, R0 ;  /* 0x0000000075007221 */ /* 0x000fc60000000000 */
[----:B------:R-:W2:Y:S01]  /*13150*/  LDL.LU R114, [R1+0x500] ;  /* 0x0005000001727983 */ /* 0x000ea20000300800 */
[----:B------:R-:W-:-:S03]  /*13160*/  FADD R208, R149, R208 ;  /* 0x000000d095d07221 */ /* 0x000fc60000000000 */
[----:B------:R-:W2:Y:S04]  /*13170*/  LDL.LU R115, [R1+0x4fc] ;  /* 0x0004fc0001737983 */ /* 0x000ea80000300800 */
[----:B------:R-:W2:Y:S01]  /*13180*/  LDL.LU R116, [R1+0x4f8] ;  /* 0x0004f80001747983 */ /* 0x000ea20000300800 */
[----:B------:R-:W-:Y:S01]  /*13190*/  FADD R207, R150, R207 ;  /* 0x000000cf96cf7221 */ /* 0x000fe20000000000 */
[----:B------:R-:W-:Y:S01]  /*131a0*/  FADD R206, R151, R206 ;  /* 0x000000ce97ce7221 */ /* 0x000fe20000000000 */
[----:B------:R-:W-:Y:S01]  /*131b0*/  FADD R237, R120, R237 ;  /* 0x000000ed78ed7221 */ /* 0x000fe20000000000 */
[----:B------:R-:W3:Y:S01]  /*131c0*/  LDL.LU R117, [R1+0x1b8] ;  /* 0x0001b80001757983 */ /* 0x000ee20000300800 */
[----:B------:R-:W-:Y:S01]  /*131d0*/  FADD R236, R121, R236 ;  /* 0x000000ec79ec7221 */ /* 0x000fe20000000000 */
[----:B------:R-:W-:Y:S01]  /*131e0*/  FADD R235, R122, R235 ;  /* 0x000000eb7aeb7221 */ /* 0x000fe20000000000 */
[----:B------:R-:W-:Y:S01]  /*131f0*/  FADD R234, R123, R234 ;  /* 0x000000ea7bea7221 */ /* 0x000fe20000000000 */
[----:B------:R-:W3:Y:S01]  /*13200*/  LDL.LU R149, [R1+0x208] ;  /* 0x0002080001957983 */ /* 0x000ee20000300800 */
[----:B------:R-:W-:Y:S01]  /*13210*/  FADD R233, R124, R233 ;  /* 0x000000e97ce97221 */ /* 0x000fe20000000000 */
[----:B------:R-:W-:Y:S01]  /*13220*/  FADD R232, R125, R232 ;  /* 0x000000e87de87221 */ /* 0x000fe20000000000 */
[----:B------:R-:W-:Y:S01]  /*13230*/  FADD R231, R126, R231 ;  /* 0x000000e77ee77221 */ /* 0x000fe20000000000 */
[----:B------:R0:W-:Y:S01]  /*13240*/  STL [R1+0x200], R118 ;  /* 0x0002007601007387 */ /* 0x0001e20000100800 */
[----:B------:R-:W-:Y:S01]  /*13250*/  FADD R230, R127, R230 ;  /* 0x000000e67fe67221 */ /* 0x000fe20000000000 */
        /* <DEDUP_REMOVED lines=8> */
[----:B0-----:R-:W4:Y:S01]  /*132e0*/  LDL.LU R118, [R1+0x1bc] ;  /* 0x0001bc0001767983 */ /* 0x001f220000300800 */
[----:B------:R-:W-:Y:S01]  /*132f0*/  FADD R215, R142, R215 ;  /* 0x000000d78ed77221 */ /* 0x000fe20000000000 */
[----:B------:R-:W-:Y:S01]  /*13300*/  FADD R224, R133, R224 ;  /* 0x000000e085e07221 */ /* 0x000fe20000000000 */
[----:B------:R-:W-:Y:S01]  /*13310*/  FADD R214, R143, R214 ;  /* 0x000000d68fd67221 */ /* 0x000fe20000000000 */
[----:B------:R0:W-:Y:S01]  /*13320*/  STL [R1+0x204], R0 ;  /* 0x0002040001007387 */ /* 0x0001e20000100800 */
[----:B------:R-:W-:Y:S01]  /*13330*/  FADD R223, R134, R223 ;  /* 0x000000df86df7221 */ /* 0x000fe20000000000 */
[----:B------:R-:W-:Y:S01]  /*13340*/  FADD R213, R144, R213 ;  /* 0x000000d590d57221 */ /* 0x000fe20000000000 */
[----:B------:R-:W-:Y:S01]  /*13350*/  FADD R222, R135, R222 ;  /* 0x000000de87de7221 */ /* 0x000fe20000000000 */
[----:B------:R-:W4:Y:S01]  /*13360*/  LDL.LU R150, [R1+0x20c] ;  /* 0x00020c0001967983 */ /* 0x000f220000300800 */
[----:B------:R-:W-:Y:S01]  /*13370*/  FADD R212, R145, R212 ;  /* 0x000000d491d47221 */ /* 0x000fe20000000000 */
[----:B------:R-:W-:Y:S01]  /*13380*/  FADD R221, R136, R221 ;  /* 0x000000dd88dd7221 */ /* 0x000fe20000000000 */
[----:B------:R-:W-:Y:S01]  /*13390*/  FADD R211, R146, R211 ;  /* 0x000000d392d37221 */ /* 0x000fe20000000000 */
[----:B------:R-:W2:Y:S01]  /*133a0*/  LDL.LU R119, [R1+0x1c0] ;  /* 0x0001c00001777983 */ /* 0x000ea20000300800 */
[----:B------:R-:W-:Y:S01]  /*133b0*/  FADD R220, R137, R220 ;  /* 0x000000dc89dc7221 */ /* 0x000fe20000000000 */
[----:B------:R-:W-:Y:S01]  /*133c0*/  FADD R210, R147, R210 ;  /* 0x000000d293d27221 */ /* 0x000fe20000000000 */
[----:B------:R-:W-:Y:S01]  /*133d0*/  FADD R219, R138, R219 ;  /* 0x000000db8adb7221 */ /* 0x000fe20000000000 */
[----:B------:R-:W2:Y:S01]  /*133e0*/  LDL.LU R151, [R1+0x210] ;  /* 0x0002100001977983 */ /* 0x000ea20000300800 */
[----:B------:R-:W-:-:S03]  /*133f0*/  FADD R209, R148, R209 ;  /* 0x000000d194d17221 */ /* 0x000fc60000000000 */
[----:B------:R-:W2:Y:S04]  /*13400*/  LDL.LU R120, [R1+0x1c4] ;  /* 0x0001c40001787983 */ /* 0x000ea80000300800 */
[----:B0-----:R-:W2:Y:S04]  /*13410*/  LDL.LU R0, [R1+0x214] ;  /* 0x0002140001007983 */ /* 0x001ea80000300800 */
        /* <DEDUP_REMOVED lines=28> */
[----:B---3--:R-:W-:-:S03]  /*135e0*/  FADD R149, R117, R149 ;  /* 0x0000009575957221 */ /* 0x008fc60000000000 */
[----:B------:R-:W3:Y:S04]  /*135f0*/  LDL.LU R117, [R1+0x4f4] ;  /* 0x0004f40001757983 */ /* 0x000ee80000300800 */
[----:B------:R0:W-:Y:S04]  /*13600*/  STL [R1+0x208], R149 ;  /* 0x0002089501007387 */ /* 0x0001e80000100800 */
[----:B0-----:R-:W3:Y:S01]  /*13610*/  LDL.LU R149, [R1+0x250] ;  /* 0x0002500001957983 */ /* 0x001ee20000300800 */
[----:B----4-:R-:W-:-:S03]  /*13620*/  FADD R150, R118, R150 ;  /* 0x0000009676967221 */ /* 0x010fc60000000000 */
[----:B------:R-:W4:Y:S04]  /*13630*/  LDL.LU R118, [R1+0x4f0] ;  /* 0x0004f00001767983 */ /* 0x000f280000300800 */
[----:B------:R0:W-:Y:S01]  /*13640*/  STL [R1+0x20c], R150 ;  /* 0x00020c9601007387 */ /* 0x0001e20000100800 */
[----:B--2---:R-:W-:-:S03]  /*13650*/  FADD R151, R119, R151 ;  /* 0x0000009777977221 */ /* 0x004fc60000000000 */
[----:B0-----:R-:W2:Y:S04]  /*13660*/  LDL.LU R150, [R1+0x254] ;  /* 0x0002540001967983 */ /* 0x001ea80000300800 */
[----:B------:R-:W4:Y:S04]  /*13670*/  LDL.LU R119, [R1+0x4ec] ;  /* 0x0004ec0001777983 */ /* 0x000f280000300800 */
[----:B------:R0:W-:Y:S04]  /*13680*/  STL [R1+0x210], R151 ;  /* 0x0002109701007387 */ /* 0x0001e80000100800 */
[----:B0-----:R-:W4:Y:S01]  /*13690*/  LDL.LU R151, [R1+0x258] ;  /* 0x0002580001977983 */ /* 0x001f220000300800 */
[----:B------:R-:W-:Y:S01]  /*136a0*/  FADD R0, R120, R0 ;  /* 0x0000000078007221 */ /* 0x000fe20000000000 */
[----:B------:R-:W-:-:S02]  /*136b0*/  FADD R122, R121, R122 ;  /* 0x0000007a797a7221 */ /* 0x000fc40000000000 */
[----:B------:R-:W4:Y:S01]  /*136c0*/  LDL.LU R120, [R1+0x4e8] ;  /* 0x0004e80001787983 */ /* 0x000f220000300800 */
[----:B------:R-:W-:-:S03]  /*136d0*/  FADD R124, R123, R124 ;  /* 0x0000007c7b7c7221 */ /* 0x000fc60000000000 */
[----:B------:R0:W-:Y:S01]  /*136e0*/  STL [R1+0x214], R0 ;  /* 0x0002140001007387 */ /* 0x0001e20000100800 */
[----:B------:R-:W-:-:S03]  /*136f0*/  FADD R126, R125, R126 ;  /* 0x0000007e7d7e7221 */ /* 0x000fc60000000000 */
[----:B0-----:R-:W4:Y:S04]  /*13700*/  LDL.LU R0, [R1+0x25c] ;  /* 0x00025c0001007983 */ /* 0x001f280000300800 */
[----:B------:R-:W4:Y:S04]  /*13710*/  LDL.LU R121, [R1+0x4e4] ;  /* 0x0004e40001797983 */ /* 0x000f280000300800 */
[----:B------:R0:W-:Y:S01]  /*13720*/  STL [R1+0x218], R122 ;  /* 0x0002187a01007387 */ /* 0x0001e20000100800 */
[----:B------:R-:W-:Y:S01]  /*13730*/  FADD R128, R127, R128 ;  /* 0x000000807f807221 */ /* 0x000fe20000000000 */
[----:B------:R-:W-:-:S02]  /*13740*/  FADD R139, R129, R139 ;  /* 0x0000008b818b7221 */ /* 0x000fc40000000000 */
[----:B0-----:R-:W4:Y:S04]  /*13750*/  LDL.LU R122, [R1+0x4e0] ;  /* 0x0004e000017a7983 */ /* 0x001f280000300800 */
[----:B------:R-:W4:Y:S04]  /*13760*/  LDL.LU R123, [R1+0x4dc] ;  /* 0x0004dc00017b7983 */ /* 0x000f280000300800 */
[----:B------:R0:W-:Y:S01]  /*13770*/  STL [R1+0x21c], R124 ;  /* 0x00021c7c01007387 */ /* 0x0001e20000100800 */
[----:B------:R-:W-:-:S03]  /*13780*/  FADD R140, R130, R140 ;  /* 0x0000008c828c7221 */ /* 0x000fc60000000000 */
        /* <DEDUP_REMOVED lines=34> */
[----:B------:R0:W-:Y:S04]  /*139b0*/  STL [R1+0x240], R145 ;  /* 0x0002409101007387 */ /* 0x0001e80000100800 */
[----:B0-----:R-:W4:Y:S04]  /*139c0*/  LDL.LU R145, [R1+0x278] ;  /* 0x0002780001917983 */ /* 0x001f280000300800 */
[----:B------:R-:W4:Y:S04]  /*139d0*/  LDL.LU R136, [R1+0x4a8] ;  /* 0x0004a80001887983 */ /* 0x000f280000300800 */
[----:B------:R0:W-:Y:S04]  /*139e0*/  STL [R1+0x244], R146 ;  /* 0x0002449201007387 */ /* 0x0001e80000100800 */
[----:B0-----:R-:W4:Y:S04]  /*139f0*/  LDL.LU R146, [R1+0x27c] ;  /* 0x00027c0001927983 */ /* 0x001f280000300800 */
[----:B------:R-:W4:Y:S04]  /*13a00*/  LDL.LU R137, [R1+0x4a4] ;  /* 0x0004a40001897983 */ /* 0x000f280000300800 */
[----:B------:R0:W-:Y:S04]  /*13a10*/  STL [R1+0x248], R147 ;  /* 0x0002489301007387 */ /* 0x0001e80000100800 */
[----:B0-----:R-:W4:Y:S04]  /*13a20*/  LDL.LU R147, [R1+0x280] ;  /* 0x0002800001937983 */ /* 0x001f280000300800 */
[----:B------:R-:W4:Y:S01]  /*13a30*/  LDL.LU R138, [R1+0x4a0] ;  /* 0x0004a000018a7983 */ /* 0x000f220000300800 */
[----:B---3--:R-:W-:-:S03]  /*13a40*/  FADD R149, R24, R149 ;  /* 0x0000009518957221 */ /* 0x008fc60000000000 */
[----:B------:R0:W-:Y:S04]  /*13a50*/  STL [R1+0x24c], R148 ;  /* 0x00024c9401007387 */ /* 0x0001e80000100800 */
[----:B0-----:R-:W3:Y:S04]  /*13a60*/  LDL.LU R148, [R1+0x284] ;  /* 0x0002840001947983 */ /* 0x001ee80000300800 */
[----:B------:R0:W-:Y:S01]  /*13a70*/  STL [R1+0x250], R149 ;  /* 0x0002509501007387 */ /* 0x0001e20000100800 */
[----:B--2---:R-:W-:-:S03]  /*13a80*/  FADD R150, R25, R150 ;  /* 0x0000009619967221 */ /* 0x004fc60000000000 */
[----:B0-----:R-:W2:Y:S04]  /*13a90*/  LDL.LU R149, [R1+0x288] ;  /* 0x0002880001957983 */ /* 0x001ea80000300800 */
[----:B------:R0:W-:Y:S04]  /*13aa0*/  STL [R1+0x254], R150 ;  /* 0x0002549601007387 */ /* 0x0001e80000100800 */
[----:B0-----:R-:W2:Y:S01]  /*13ab0*/  LDL.LU R150, [R1+0x28c] ;  /* 0x00028c0001967983 */ /* 0x001ea20000300800 */
[----:B----4-:R-:W-:-:S05]  /*13ac0*/  FADD R151, R26, R151 ;  /* 0x000000971a977221 */ /* 0x010fca0000000000 */
[----:B------:R0:W-:Y:S04]  /*13ad0*/  STL [R1+0x258], R151 ;  /* 0x0002589701007387 */ /* 0x0001e80000100800 */
[----:B0-----:R-:W4:Y:S01]  /*13ae0*/  LDL.LU R151, [R1+0x290] ;  /* 0x0002900001977983 */ /* 0x001f220000300800 */
[----:B------:R-:W-:-:S03]  /*13af0*/  FADD R0, R27, R0 ;  /* 0x000000001b007221 */ /* 0x000fc60000000000 */
[----:B------:R-:W4:Y:S04]  /*13b00*/  LDL.LU R27, [R1+0x2c8] ;  /* 0x0002c800011b7983 */ /* 0x000f280000300800 */
[----:B------:R-:W4:Y:S04]  /*13b10*/  LDL.LU R26, [R1+0x2cc] ;  /* 0x0002cc00011a7983 */ /* 0x000f280000300800 */
[----:B------:R-:W4:Y:S04]  /*13b20*/  LDL.LU R25, [R1+0x2d0] ;  /* 0x0002d00001197983 */ /* 0x000f280000300800 */
[----:B------:R0:W-:Y:S04]  /*13b30*/  STL [R1+0x25c], R0 ;  /* 0x00025c0001007387 */ /* 0x0001e80000100800 */
[----:B------:R-:W4:Y:S04]  /*13b40*/  LDL.LU R24, [R1+0x2d4] ;  /* 0x0002d40001187983 */ /* 0x000f280000300800 */
[----:B0-----:R-:W4:Y:S01]  /*13b50*/  LDL.LU R0, [R1+0x2d8] ;  /* 0x0002d80001007983 */ /* 0x001f220000300800 */
[----:B------:R-:W-:-:S05]  /*13b60*/  FADD R139, R28, R139 ;  /* 0x0000008b1c8b7221 */ /* 0x000fca0000000000 */
[----:B------:R0:W-:Y:S04]  /*13b70*/  STL [R1+0x260], R139 ;  /* 0x0002608b01007387 */ /* 0x0001e80000100800 */
[----:B0-----:R-:W4:Y:S01]  /*13b80*/  LDL.LU R139, [R1+0x49c] ;  /* 0x00049c00018b7983 */ /* 0x001f220000300800 */
[----:B------:R-:W-:-:S03]  /*13b90*/  FADD R140, R29, R140 ;  /* 0x0000008c1d8c7221 */ /* 0x000fc60000000000 */
[----:B------:R-:W4:Y:S04]  /*13ba0*/  LDL.LU R28, [R1+0x2c4] ;  /* 0x0002c400011c7983 */ /* 0x000f280000300800 */
        /* <DEDUP_REMOVED lines=30> */
[----:B---3--:R-:W-:-:S03]  /*13d90*/  FADD R148, R37, R148 ;  /* 0x0000009425947221 */ /* 0x008fc60000000000 */
[----:B------:R-:W3:Y:S04]  /*13da0*/  LDL.LU R36, [R1+0x2a4] ;  /* 0x0002a40001247983 */ /* 0x000ee80000300800 */
[----:B------:R0:W-:Y:S01]  /*13db0*/  STL [R1+0x284], R148 ;  /* 0x0002849401007387 */ /* 0x0001e20000100800 */
[----:B--2---:R-:W-:-:S03]  /*13dc0*/  FADD R149, R38, R149 ;  /* 0x0000009526957221 */ /* 0x004fc60000000000 */
[----:B0-----:R-:W2:Y:S04]  /*13dd0*/  LDL.LU R148, [R1+0x478] ;  /* 0x0004780001947983 */ /* 0x001ea80000300800 */
[----:B------:R-:W2:Y:S04]  /*13de0*/  LDL.LU R37, [R1+0x2a0] ;  /* 0x0002a00001257983 */ /* 0x000ea80000300800 */
[----:B------:R0:W-:Y:S01]  /*13df0*/  STL [R1+0x288], R149 ;  /* 0x0002889501007387 */ /* 0x0001e20000100800 */
[----:B------:R-:W-:-:S03]  /*13e00*/  FADD R150, R39, R150 ;  /* 0x0000009627967221 */ /* 0x000fc60000000000 */
[----:B0-----:R-:W2:Y:S04]  /*13e10*/  LDL.LU R149, [R1+0x474] ;  /* 0x0004740001957983 */ /* 0x001ea80000300800 */
[----:B------:R-:W2:Y:S04]  /*13e20*/  LDL.LU R38, [R1+0x29c] ;  /* 0x00029c0001267983 */ /* 0x000ea80000300800 */
[----:B------:R0:W-:Y:S01]  /*13e30*/  STL [R1+0x28c], R150 ;  /* 0x00028c9601007387 */ /* 0x0001e20000100800 */
[----:B----4-:R-:W-:-:S03]  /*13e40*/  FADD R151, R40, R151 ;  /* 0x0000009728977221 */ /* 0x010fc60000000000 */
[----:B0-----:R-:W4:Y:S04]  /*13e50*/  LDL.LU R150, [R1+0x470] ;  /* 0x0004700001967983 */ /* 0x001f280000300800 */
[----:B------:R-:W4:Y:S04]  /*13e60*/  LDL.LU R39, [R1+0x298] ;  /* 0x0002980001277983 */ /* 0x000f280000300800 */
[----:B------:R0:W-:Y:S04]  /*13e70*/  STL [R1+0x290], R151 ;  /* 0x0002909701007387 */ /* 0x0001e80000100800 */
[----:B0-----:R-:W4:Y:S04]  /*13e80*/  LDL.LU R151, [R1+0x46c] ;  /* 0x00046c0001977983 */ /* 0x001f280000300800 */
[----:B------:R-:W4:Y:S01]  /*13e90*/  LDL.LU R40, [R1+0x294] ;  /* 0x0002940001287983 */ /* 0x000f220000300800 */
        /* <DEDUP_REMOVED lines=13> */
[----:B---3--:R-:W-:Y:S01]  /*13f70*/  FADD R36, R45, R36 ;  /* 0x000000242d247221 */ /* 0x008fe20000000000 */
[----:B--2---:R-:W-:Y:S01]  /*13f80*/  FADD R37, R44, R37 ;  /* 0x000000252c257221 */ /* 0x004fe20000000000 */
[----:B------:R-:W-:Y:S01]  /*13f90*/  FADD R38, R43, R38 ;  /* 0x000000262b267221 */ /* 0x000fe20000000000 */
[----:B----4-:R-:W-:Y:S01]  /*13fa0*/  FADD R39, R42, R39 ;  /* 0x000000272a277221 */ /* 0x010fe20000000000 */
[----:B------:R-:W-:-:S05]  /*13fb0*/  FADD R40, R41, R40 ;  /* 0x0000002829287221 */ /* 0x000fca0000000000 */
[----:B------:R0:W-:Y:S04]  /*13fc0*/  STL [R1+0x294], R40 ;  /* 0x0002942801007387 */ /* 0x0001e80000100800 */
        /* <DEDUP_REMOVED lines=14> */
[----:B------:R-:W4:Y:S04]  /*140b0*/  LDL.LU R53, [R1+0x2dc] ;  /* 0x0002dc0001357983 */ /* 0x000f280000300800 */
[----:B------:R1:W-:Y:S04]  /*140c0*/  STL [R1+0x2d0], R25 ;  /* 0x0002d01901007387 */ /* 0x0003e80000100800 */
[----:B------:R-:W4:Y:S04]  /*140d0*/  LDL.LU R52, [R1+0x2e0] ;  /* 0x0002e00001347983 */ /* 0x000f280000300800 */
[----:B------:R1:W-:Y:S04]  /*140e0*/  STL [R1+0x2d4], R24 ;  /* 0x0002d41801007387 */ /* 0x0003e80000100800 */
        /* <DEDUP_REMOVED lines=13> */
[----:B--2---:R-:W2:Y:S04]  /*141c0*/  LDL.LU R39, [R1+0x314] ;  /* 0x0003140001277983 */ /* 0x004ea80000300800 */
[----:B---3--:R-:W3:Y:S04]  /*141d0*/  LDL.LU R38, [R1+0x318] ;  /* 0x0003180001267983 */ /* 0x008ee80000300800 */
[----:B----4-:R-:W4:Y:S04]  /*141e0*/  LDL.LU R37, [R1+0x31c] ;  /* 0x00031c0001257983 */ /* 0x010f280000300800 */
[----:B-1----:R-:W4:Y:S04]  /*141f0*/  LDL.LU R36, [R1+0x320] ;  /* 0x0003200001247983 */ /* 0x002f280000300800 */
        /* <DEDUP_REMOVED lines=12> */
[----:B------:R-:W4:Y:S01]  /*142c0*/  LDL.LU R0, [R1+0x354] ;  /* 0x0003540001007983 */ /* 0x000f220000300800 */
[----:B------:R-:W-:Y:S01]  /*142d0*/  FADD R53, R59, R53 ;  /* 0x000000353b357221 */ /* 0x000fe20000000000 */
        /* <DEDUP_REMOVED lines=74> */
[----:B--2---:R-:W2:Y:S04]  /*14780*/  LDL.LU R40, [R1+0x38c] ;  /* 0x00038c0001287983 */ /* 0x004ea80000300800 */
        /* <DEDUP_REMOVED lines=167> */
[----:B------:R-:W-:Y:S01]  /*15200*/  FADD R24, R150, R24 ;  /* 0x0000001896187221 */ /* 0x000fe20000000000 */
[----:B------:R-:W-:-:S05]  /*15210*/  FADD R0, R0, R151 ;  /* 0x0000009700007221 */ /* 0x000fca0000000000 */
[----:B------:R0:W-:Y:S04]  /*15220*/  STL [R1+0x44c], R0 ;  /* 0x00044c0001007387 */ /* 0x0001e80000100800 */
[----:B------:R0:W-:Y:S04]  /*15230*/  STL [R1+0x444], R25 ;  /* 0x0004441901007387 */ /* 0x0001e80000100800 */
[----:B------:R0:W-:Y:S02]  /*15240*/  STL [R1+0x448], R24 ;  /* 0x0004481801007387 */ /* 0x0001e40000100800 */
.L_x_32:
[----:B0-----:R-:W0:Y:S02]  /*15250*/  LDC R0, c[0x0][0x28c] ;  /* 0x0000a300ff007b82 */ /* 0x001e240000000800 */
[----:B0-----:R-:W-:-:S13]  /*15260*/  ISETP.GE.AND P1, PT, R0, 0x1, PT ;  /* 0x000000010000780c */ /* 0x001fda0003f26270 */
[----:B------:R-:W-:Y:S05]  /*15270*/  @!P1 BRA `(.L_x_33) ;  /* 0x00000000005c9947 */ /* 0x000fea0003800000 */
[----:B------:R-:W-:-:S06]  /*15280*/  UISETP.NE.AND UP0, UPT, UR22, 0x3, UPT ;  /* 0x000000031600788c */ /* 0x000fcc000bf05270 */
[----:B------:R-:W-:-:S13]  /*15290*/  PLOP3.LUT P1, PT, PT, PT, UP0, 0x80, 0x0 ;  /* 0x000000000000781c */ /* 0x000fda0003f2f008 */
[----:B------:R-:W-:Y:S05]  /*152a0*/  @!P1 BRA `(.L_x_34) ;  /* 0x0000000000049947 */ /* 0x000fea0003800000 */
[----:B------:R-:W-:Y:S01]  /*152b0*/  BPT.TRAP 0x1 ;  /* 0x000000040000795c */ /* 0x000fe20000300000 */
.L_x_34:
[----:B------:R-:W-:Y:S04]  /*152c0*/  BSSY B0, `(.L_x_35) ;  /* 0x000000e000007945 */ /* 0x000fe80003800000 */
[----:B------:R-:W-:Y:S05]  /*152d0*/  @!P0 BRA `(.L_x_36) ;  /* 0x0000000000308947 */ /* 0x000fea0003800000 */
[----:B------:R-:W2:Y:S01]  /*152e0*/  LDL R24, [R1+0x450] ;  /* 0x0004500001187983 */ /* 0x000ea20000100800 */
[----:B------:R-:W-:-:S04]  /*152f0*/  UISETP.LT.AND UP0, UPT, UR10, 0x1, UPT ;  /* 0x000000010a00788c */ /* 0x000fc8000bf01270 */
[----:B------:R-:W-:-:S04]  /*15300*/  USEL UR8, UR10, 0x1, UP0 ;  /* 0x000000010a087887 */ /* 0x000fc80008000000 */
[----:B------:R-:W-:-:S04]  /*15310*/  UIADD3 UR8, UR5, UR10, -UR8 ;  /* 0x0000000a05087290 */ /* 0x000fc8000fffe808 */
[----:B------:R-:W-:-:S04]  /*15320*/  UIMAD.WIDE.U32 UR6, UR8, -0x55555555, URZ ;  /* 0xaaaaaaab080678a5 */ /* 0x000fc8000f8e003f */
[----:B------:R-:W-:-:S04]  /*15330*/  USHF.R.U32.HI UR6, URZ, 0x1, UR7 ;  /* 0x000000013f067899 */ /* 0x000fc80008011607 */
[----:B------:R-:W-:-:S04]  /*15340*/  UIMAD UR8, UR6, -0x3, UR8 ;  /* 0xfffffffd060878a4 */ /* 0x000fc8000f8e0208 */
[----:B------:R-:W-:-:S04]  /*15350*/  ULEA UR8, UR8, UR12, 0x3 ;  /* 0x0000000c08087291 */ /* 0x000fc8000f8e183f */
[----:B------:R-:W-:-:S06]  /*15360*/  UIADD3 UR8, UR8, 0x18, URZ ;  /* 0x0000001808087890 */ /* 0x000fcc000fffe03f */
[----:B------:R-:W-:-:S05]  /*15370*/  IMAD.U32 R0, RZ, RZ, UR8 ;  /* 0x00000008ff007e24 */ /* 0x000fca000f8e00ff */
[----:B--2---:R-:W-:-:S04]  /*15380*/  PRMT R0, R24, 0x654, R0 ;  /* 0x0000065418007816 */ /* 0x004fc80000000000 */
[----:B------:R0:W-:Y:S03]  /*15390*/  SYNCS.ARRIVE.TRANS64.RED.A1T0 RZ, [R0+URZ], RZ ;  /* 0x000000ff00ff79a7 */ /* 0x0001e6000810043f */
.L_x_36:
[----:B------:R-:W-:Y:S05]  /*153a0*/  BSYNC B0 ;  /* 0x0000000000007941 */ /* 0x000fea0003800000 */
.L_x_35:
[----:B------:R-:W-:-:S06]  /*153b0*/  UISETP.GT.U32.AND UP0, UPT, UR13, 0x1, UPT ;  /* 0x000000010d00788c */ /* 0x000fcc000bf04070 */
[----:B------:R-:W-:-:S13]  /*153c0*/  PLOP3.LUT P1, PT, PT, PT, UP0, 0x80, 0x0 ;  /* 0x000000000000781c */ /* 0x000fda0003f2f008 */
[----:B------:R-:W-:Y:S05]  /*153d0*/  @P1 BRA `(.L_x_33) ;  /* 0x0000000000041947 */ /* 0x000fea0003800000 */
[----:B------:R-:W-:Y:S01]  /*153e0*/  BPT.TRAP 0x1 ;  /* 0x000000040000795c */ /* 0x000fe20000300000 */
.L_x_33:
[----:B------:R-:W2:Y:S01]  /*153f0*/  LDL.LU R28, [R1+0x460] ;  /* 0x00046000011c7983 */ /* 0x000ea20000300800 */
[----:B------:R-:W3:Y:S01]  /*15400*/  LDC R25, c[0x0][0x288] ;  /* 0x0000a200ff197b82 */ /* 0x000ee20000000800 */
[----:B------:R-:W4:Y:S01]  /*15410*/  S2R R27, SR_TID.X ;  /* 0x00000000001b7919 */ /* 0x000f220000002100 */
[----:B------:R-:W-:Y:S01]  /*15420*/  UIADD3 UR8, UR10, UR5, URZ ;  /* 0x000000050a087290 */ /* 0x000fe2000fffe03f */
[----:B------:R-:W-:Y:S01]  /*15430*/  ULDC UR6, c[0x0][0x284] ;  /* 0x0000a10000067ab9 */ /* 0x000fe20000000800 */
[----:B------:R-:W0:Y:S01]  /*15440*/  LDL.LU R26, [R1+0x45c] ;  /* 0x00045c00011a7983 */ /* 0x000e220000300800 */
[----:B------:R-:W-:Y:S01]  /*15450*/  USHF.R.S32.HI UR11, URZ, 0x1f, UR9 ;  /* 0x0000001f3f0b7899 */ /* 0x000fe20008011409 */
[----:B------:R-:W-:Y:S01]  /*15460*/  IMAD.MOV.U32 R41, RZ, RZ, -0x1 ;  /* 0xffffffffff297424 */ /* 0x000fe200078e00ff */
[----:B------:R-:W-:Y:S01]  /*15470*/  UISETP.GT.U32.AND UP0, UPT, UR8, 0x2, UPT ;  /* 0x000000020800788c */ /* 0x000fe2000bf04070 */
[----:B------:R-:W-:Y:S01]  /*15480*/  ULDC.64 UR16, c[0x0][0x5d0] ;  /* 0x0001740000107ab9 */ /* 0x000fe20000000a00 */
[----:B------:R-:W-:-:S02]  /*15490*/  UISETP.GE.U32.AND UP1, UPT, UR10, 0x3, UPT ;  /* 0x000000030a00788c */ /* 0x000fc4000bf26070 */
[----:B------:R-:W-:Y:S02]  /*154a0*/  UIMAD UR5, UR11, UR16, URZ ;  /* 0x000000100b0572a4 */ /* 0x000fe4000f8e023f */
[----:B------:R-:W-:Y:S01]  /*154b0*/  UISETP.LT.U32.AND UP0, UPT, UR10, 0x3, UP0 ;  /* 0x000000030a00788c */ /* 0x000fe20008701070 */
[C---:B----4-:R-:W-:Y:S01]  /*154c0*/  LOP3.LUT R24, R27.reuse, 0x3, RZ, 0xc0, !PT ;  /* 0x000000031b187812 */ /* 0x050fe200078ec0ff */
[----:B------:R-:W-:Y:S01]  /*154d0*/  IMAD.SHL.U32 R32, R27, 0x2, RZ ;  /* 0x000000021b207824 */ /* 0x000fe200078e00ff */
[----:B------:R-:W-:-:S03]  /*154e0*/  SHF.R.U32.HI R34, RZ, 0x7, R27 ;  /* 0x00000007ff227819 */ /* 0x000fc6000001161b */
[----:B---3--:R-:W-:Y:S01]  /*154f0*/  IMAD R24, R24, -0x2, R25 ;  /* 0xfffffffe18187824 */ /* 0x008fe200078e0219 */
[----:B------:R-:W-:Y:S02]  /*15500*/  LOP3.LUT R34, R34, 0x1, RZ, 0xc0, !PT ;  /* 0x0000000122227812 */ /* 0x000fe400078ec0ff */
[----:B------:R-:W-:-:S03]  /*15510*/  LOP3.LUT R32, R32, 0x6, RZ, 0xc0, !PT ;  /* 0x0000000620207812 */ /* 0x000fc600078ec0ff */
[----:B------:R-:W-:Y:S02]  /*15520*/  IMAD.SHL.U32 R35, R34, 0x40, RZ ;  /* 0x0000004022237824 */ /* 0x000fe400078e00ff */
[----:B--2---:R-:W-:-:S04]  /*15530*/  IMAD.WIDE R38, R28, 0x100, RZ ;  /* 0x000001001c267825 */ /* 0x004fc800078e02ff */
[----:B0-----:R-:W-:Y:S01]  /*15540*/  IMAD.SHL.U32 R0, R26, 0x100, RZ ;  /* 0x000001001a007824 */ /* 0x001fe200078e00ff */
[----:B------:R-:W-:Y:S01]  /*15550*/  PRMT R32, R32, 0x6540, R26 ;  /* 0x0000654020207816 */ /* 0x000fe2000000001a */
[----:B------:R-:W-:-:S03]  /*15560*/  IMAD.U32 R26, RZ, RZ, UR16 ;  /* 0x00000010ff1a7e24 */ /* 0x000fc6000f8e00ff */
[----:B------:R-:W-:Y:S01]  /*15570*/  ISETP.GE.AND P1, PT, R0, R25, PT ;  /* 0x000000190000720c */ /* 0x000fe20003f26270 */
[----:B------:R-:W-:Y:S01]  /*15580*/  IMAD.IADD R0, R24, 0x1, -R0 ;  /* 0x0000000118007824 */ /* 0x000fe200078e0a00 */
[----:B------:R-:W-:Y:S02]  /*15590*/  SHF.R.U32.HI R24, RZ, 0x2, R27 ;  /* 0x00000002ff187819 */ /* 0x000fe4000001161b */
[----:B------:R-:W-:Y:S02]  /*155a0*/  LOP3.LUT R25, R27, 0x60, RZ, 0xc0, !PT ;  /* 0x000000601b197812 */ /* 0x000fe400078ec0ff */
[----:B------:R-:W-:Y:S02]  /*155b0*/  LOP3.LUT R24, R24, 0x7, RZ, 0xc0, !PT ;  /* 0x0000000718187812 */ /* 0x000fe400078ec0ff */
[----:B------:R-:W-:Y:S02]  /*155c0*/  SHF.R.U32.HI R25, RZ, 0x1, R25 ;  /* 0x00000001ff197819 */ /* 0x000fe40000011619 */
[----:B------:R-:W-:-:S02]  /*155d0*/  LOP3.LUT R35, R35, 0x40, R24, 0xe2, !PT ;  /* 0x0000004023237812 */ /* 0x000fc400078ee218 */
[----:B------:R-:W-:Y:S02]  /*155e0*/  IADD3 R24, RZ, -R25, -R24 ;  /* 0x80000019ff187210 */ /* 0x000fe40007ffe818 */
[----:B------:R-:W-:Y:S02]  /*155f0*/  SHF.R.S32.HI R33, RZ, 0x1f, R32 ;  /* 0x0000001fff217819 */ /* 0x000fe40000011420 */
[----:B------:R-:W-:Y:S01]  /*15600*/  LOP3.LUT R35, R38, R35, R25, 0xfe, !PT ;  /* 0x0000002326237212 */ /* 0x000fe200078efe19 */
[----:B------:R-:W-:Y:S02]  /*15610*/  IMAD R34, R34, -0x40, R24 ;  /* 0xffffffc022227824 */ /* 0x000fe400078e0218 */
[----:B------:R-:W-:Y:S02]  /*15620*/  IMAD.SHL.U32 R24, R28, 0x100, RZ ;  /* 0x000001001c187824 */ /* 0x000fe400078e00ff */
[----:B------:R-:W-:-:S03]  /*15630*/  IMAD.WIDE.U32 R26, R26, UR9, R32 ;  /* 0x000000091a1a7c25 */ /* 0x000fc6000f8e0020 */
[C---:B------:R-:W-:Y:S02]  /*15640*/  IADD3 R34, -R24.reuse, UR6, R34 ;  /* 0x0000000618227c10 */ /* 0x040fe4000fffe122 */
[----:B------:R-:W-:Y:S01]  /*15650*/  ISETP.GE.OR P1, PT, R24, UR6, P1 ;  /* 0x0000000618007c0c */ /* 0x000fe20008f26670 */
[----:B------:R-:W-:-:S04]  /*15660*/  UIMAD.WIDE.U32 UR6, UR8, -0x55555555, URZ ;  /* 0xaaaaaaab080678a5 */ /* 0x000fc8000f8e003f */
[----:B------:R-:W-:Y:S02]  /*15670*/  USHF.R.U32.HI UR6, URZ, 0x1, UR7 ;  /* 0x000000013f067899 */ /* 0x000fe40008011607 */
[----:B------:R-:W-:Y:S02]  /*15680*/  UIMAD UR7, UR9, UR17, UR5 ;  /* 0x00000011090772a4 */ /* 0x000fe4000f8e0205 */
[----:B------:R-:W-:-:S04]  /*15690*/  USEL UR5, URZ, 0x1, !UP0 ;  /* 0x000000013f057887 */ /* 0x000fc8000c000000 */
[----:B------:R-:W-:Y:S01]  /*156a0*/  ULOP3.LUT UR4, UR4, UR5, URZ, 0x3c, !UPT ;  /* 0x0000000504047292 */ /* 0x000fe2000f8e3c3f */
[----:B------:R-:W-:Y:S01]  /*156b0*/  VIADD R27, R27, UR7 ;  /* 0x000000071b1b7c36 */ /* 0x000fe20008000000 */
[----:B------:R-:W-:Y:S02]  /*156c0*/  UIMAD UR5, UR6, -0x3, UR8 ;  /* 0xfffffffd060578a4 */ /* 0x000fe4000f8e0208 */
[----:B------:R-:W-:Y:S01]  /*156d0*/  @UP1 ULOP3.LUT UR4, UR4, 0x1, UR6, 0x78, !UPT ;  /* 0x0000000104041892 */ /* 0x000fe2000f8e7806 */
[----:B------:R-:W-:Y:S11]  /*156e0*/  @P1 BRA `(.L_x_37) ;  /* 0x0000012400ac1947 */ /* 0x000ff60003800000 */
[----:B------:R-:W0:Y:S01]  /*156f0*/  LDC.64 R28, c[0x0][0x5c8] ;  /* 0x00017200ff1c7b82 */ /* 0x000e220000000a00 */
[----:B------:R-:W-:Y:S01]  /*15700*/  ULDC.64 UR6, c[0x0][0x5c0] ;  /* 0x0001700000067ab9 */ /* 0x000fe20000000a00 */
[----:B------:R-:W-:Y:S01]  /*15710*/  BSSY B0, `(.L_x_37) ;  /* 0x0001268000007945 */ /* 0x000fe20003800000 */
[-C--:B0-----:R-:W-:Y:S01]  /*15720*/  IMAD R24, R39, R28.reuse, RZ ;  /* 0x0000001c27187224 */ /* 0x081fe200078e02ff */
[----:B------:R-:W-:Y:S01]  /*15730*/  SHF.L.U64.HI R36, R28, 0x3, R29 ;  /* 0x000000031c247819 */ /* 0x000fe2000001021d */
[----:B------:R-:W-:-:S04]  /*15740*/  IMAD.WIDE.U32 R26, R35, R28, R26 ;  /* 0x0000001c231a7225 */ /* 0x000fc800078e001a */
[----:B------:R-:W-:Y:S01]  /*15750*/  IMAD R24, R35, R29, R24 ;  /* 0x0000001d23187224 */ /* 0x000fe200078e0218 */
[C---:B------:R-:W-:Y:S01]  /*15760*/  LEA R30, P2, R28.reuse, R26, 0x7 ;  /* 0x0000001a1c1e7211 */ /* 0x040fe200078438ff */
[----:B------:R-:W-:Y:S02]  /*15770*/  IMAD.SHL.U32 R37, R28, 0x8, RZ ;  /* 0x000000081c257824 */ /* 0x000fe400078e00ff */
[----:B------:R-:W-:Y:S01]  /*15780*/  IMAD.IADD R27, R27, 0x1, R24 ;  /* 0x000000011b1b7824 */ /* 0x000fe200078e0218 */
[C---:B------:R-:W-:Y:S02]  /*15790*/  IADD3 R24, P1, R26.reuse, UR6, RZ ;  /* 0x000000061a187c10 */ /* 0x040fe4000ff3e0ff */
[----:B------:R-:W-:Y:S02]  /*157a0*/  IADD3 R26, P5, P6, R26, UR6, R37 ;  /* 0x000000061a1a7c10 */ /* 0x000fe4000febe025 */
[----:B------:R-:W-:Y:S02]  /*157b0*/  LEA.HI.X R31, R28, R27, R29, 0x7, P2 ;  /* 0x0000001b1c1f7211 */ /* 0x000fe400010f3c1d */
[----:B------:R-:W-:-:S02]  /*157c0*/  IADD3.X R25, R27, UR7, RZ, P1, !PT ;  /* 0x000000071b197c10 */ /* 0x000fc40008ffe4ff */
[--C-:B------:R-:W-:Y:S02]  /*157d0*/  IADD3.X R27, R27, UR7, R36.reuse, P5, P6 ;  /* 0x000000071b1b7c10 */ /* 0x100fe4000afec424 */
[----:B------:R-:W-:Y:S02]  /*157e0*/  FSETP.NEU.AND P5, PT, RZ, UR21, PT ;  /* 0x00000015ff007c0b */ /* 0x000fe4000bfad000 */
[C---:B------:R-:W-:Y:S02]  /*157f0*/  IADD3 R28, P2, P3, R30.reuse, UR6, R37 ;  /* 0x000000061e1c7c10 */ /* 0x040fe4000fb5e025 */
[----:B------:R-:W-:Y:S02]  /*15800*/  IADD3 R30, P1, R30, UR6, RZ ;  /* 0x000000061e1e7c10 */ /* 0x000fe4000ff3e0ff */
[C---:B------:R-:W-:Y:S02]  /*15810*/  IADD3.X R29, R31.reuse, UR7, R36, P2, P3 ;  /* 0x000000071f1d7c10 */ /* 0x040fe400097e6424 */
[----:B------:R-:W-:-:S05]  /*15820*/  IADD3.X R31, R31, UR7, RZ, P1, !PT ;  /* 0x000000071f1f7c10 */ /* 0x000fca0008ffe4ff */
[----:B------:R-:W-:Y:S05]  /*15830*/  @!P5 BRA `(.L_x_38) ;  /* 0x000000d800f4d947 */ /* 0x000fea0003800000 */
[----:B------:R-:W-:Y:S01]  /*15840*/  ULDC.64 UR6, c[0x0][0x5b8] ;  /* 0x00016e0000067ab9 */ /* 0x000fe20000000a00 */
[----:B------:R-:W-:Y:S01]  /*15850*/  BSSY B1, `(.L_x_39) ;  /* 0x0000013000017945 */ /* 0x000fe20003800000 */
[----:B------:R-:W-:Y:S01]  /*15860*/  IMAD.U32 R36, RZ, RZ, UR6 ;  /* 0x00000006ff247e24 */ /* 0x000fe2000f8e00ff */
[----:B------:R-:W-:-:S03]  /*15870*/  UIMAD UR6, UR11, UR6, URZ ;  /* 0x000000060b0672a4 */ /* 0x000fc6000f8e023f */
[----:B------:R-:W-:Y:S01]  /*15880*/  IMAD.WIDE.U32 R32, R36, UR9, R32 ;  /* 0x0000000924207c25 */ /* 0x000fe2000f8e0020 */
[----:B------:R-:W-:-:S03]  /*15890*/  UIMAD UR6, UR9, UR7, UR6 ;  /* 0x00000007090672a4 */ /* 0x000fc6000f8e0206 */
[----:B------:R-:W-:Y:S01]  /*158a0*/  IMAD.MOV.U32 R36, RZ, RZ, R32 ;  /* 0x000000ffff247224 */ /* 0x000fe200078e0020 */
[----:B------:R-:W-:Y:S02]  /*158b0*/  ULDC.64 UR8, c[0x0][0x5a8] ;  /* 0x00016a0000087ab9 */ /* 0x000fe40000000a00 */
[----:B------:R-:W-:Y:S01]  /*158c0*/  VIADD R37, R33, UR6 ;  /* 0x0000000621257c36 */ /* 0x000fe20008000000 */
[----:B------:R-:W-:Y:S02]  /*158d0*/  ULDC.64 UR6, c[0x0][0x5b0] ;  /* 0x00016c0000067ab9 */ /* 0x000fe40000000a00 */
[----:B------:R-:W-:Y:S02]  /*158e0*/  IMAD R40, R39, UR6, RZ ;  /* 0x0000000627287c24 */ /* 0x000fe4000f8e02ff */
[----:B------:R-:W-:-:S04]  /*158f0*/  IMAD.WIDE.U32 R32, R35, UR6, R36 ;  /* 0x0000000623207c25 */ /* 0x000fc8000f8e0024 */
[----:B------:R-:W-:Y:S01]  /*15900*/  IMAD R40, R35, UR7, R40 ;  /* 0x0000000723287c24 */ /* 0x000fe2000f8e0228 */
[----:B------:R-:W-:-:S04]  /*15910*/  IADD3 R32, P1, R32, UR8, RZ ;  /* 0x0000000820207c10 */ /* 0x000fc8000ff3e0ff */
[--C-:B------:R-:W-:Y:S02]  /*15920*/  IADD3.X R33, R33, UR9, R40.reuse, P1, !PT ;  /* 0x0000000921217c10 */ /* 0x100fe40008ffe428 */
[----:B------:R-:W-:Y:S02]  /*15930*/  ISETP.GE.AND P1, PT, R34, 0x1, PT ;  /* 0x000000012200780c */ /* 0x000fe40003f26270 */
[----:B------:R-:W-:Y:S02]  /*15940*/  PRMT R40, RZ, 0x7610, R40 ;  /* 0x00007610ff287816 */ /* 0x000fe40000000028 */
[----:B------:R-:W-:-:S13]  /*15950*/  ISETP.LT.OR P2, PT, R0, 0x1, !P1 ;  /* 0x000000010000780c */ /* 0x000fda0004f41670 */
[----:B------:R-:W-:Y:S05]  /*15960*/  @P2 BRA `(.L_x_40) ;  /* 0x0000000000042947 */ /* 0x000fea0003800000 */
[----:B------:R0:W5:Y:S02]  /*15970*/  LDG.E.U8 R40, desc[UR14][R32.64] ;  /* 0x0000000e20287981 */ /* 0x000164000c1e1100 */
.L_x_40:
[----:B------:R-:W-:Y:S05]  /*15980*/  BSYNC B1 ;  /* 0x0000000000017941 */ /* 0x000fea0003800000 */
.L_x_39:
[----:B-----5:R-:W-:Y:S01]  /*15990*/  LOP3.LUT R40, R40, 0xff, RZ, 0xc0, !PT ;  /* 0x000000ff28287812 */ /* 0x020fe200078ec0ff */
[----:B------:R-:W-:Y:S03]  /*159a0*/  BSSY B1, `(.L_x_41) ;  /* 0x000000b000017945 */ /* 0x000fe60003800000 */
[----:B------:R-:W-:-:S05]  /*159b0*/  F2FP.F16.E4M3.UNPACK_B R40, R40 ;  /* 0x00000028ff28723e */ /* 0x000fca00020006ff */
[----:B------:R-:W-:-:S05]  /*159c0*/  HADD2.F32 R40, -RZ, R40.H0_H0 ;  /* 0x20000028ff287230 */ /* 0x000fca0000004100 */
[----:B------:R-:W-:-:S04]  /*159d0*/  FMUL R40, R40, UR21 ;  /* 0x0000001528287c20 */ /* 0x000fc80008400000 */
[----:B------:R-:W-:-:S05]  /*159e0*/  FFMA R2, R2, UR20, R40 ;  /* 0x0000001402027c23 */ /* 0x000fca0008000028 */
[----:B------:R-:W-:-:S05]  /*159f0*/  F2FP.SATFINITE.E4M3.F32.PACK_AB_MERGE_C R2, RZ, R2, RZ ;  /* 0x00000002ff02723e */ /* 0x000fca00048070ff */
[----:B------:R2:W-:Y:S01]  /*15a00*/  @!P2 STG.E.U8 desc[UR14][R24.64], R2 ;  /* 0x000000021800a986 */ /* 0x0005e2000c10110e */
[----:B------:R-:W-:Y:S02]  /*15a10*/  ISETP.LT.OR P2, PT, R0, 0x2, !P1 ;  /* 0x000000020000780c */ /* 0x000fe40004f41670 */
[----:B--2---:R-:W-:-:S11]  /*15a20*/  PRMT R2, RZ, 0x7610, R2 ;  /* 0x00007610ff027816 */ /* 0x004fd60000000002 */
[----:B------:R-:W-:Y:S05]  /*15a30*/  @P2 BRA `(.L_x_42) ;  /* 0x0000000000042947 */ /* 0x000fea0003800000 */
[----:B------:R2:W5:Y:S02]  /*15a40*/  LDG.E.U8 R2, desc[UR14][R32.64+0x1] ;  /* 0x0000010e20027981 */ /* 0x000564000c1e1100 */
.L_x_42:
[----:B------:R-:W-:Y:S05]  /*15a50*/  BSYNC B1 ;  /* 0x0000000000017941 */ /* 0x000fea0003800000 */
.L_x_41:
        /* <DEDUP_REMOVED lines=8> */
[----:B------:R-:W-:-:S05]  /*15ae0*/  IADD3 R2, P2, R35, 0x8, RZ ;  /* 0x0000000823027810 */ /* 0x000fca0007f5e0ff */
[----:B---3--:R-:W-:-:S04]  /*15af0*/  IMAD.X R3, RZ, RZ, R39, P2 ;  /* 0x000000ffff037224 */ /* 0x008fc800010e0627 */
[----:B------:R-:W-:-:S04]  /*15b00*/  IMAD R3, R3, UR6, RZ ;  /* 0x0000000603037c24 */ /* 0x000fc8000f8e02ff */
[C---:B------:R-:W-:Y:S02]  /*15b10*/  IMAD R40, R2.reuse, UR7, R3 ;  /* 0x0000000702287c24 */ /* 0x040fe4000f8e0203 */
[----:B------:R-:W-:-:S03]  /*15b20*/  IMAD.WIDE.U32 R2, R2, UR6, R36 ;  /* 0x0000000602027c25 */ /* 0x000fc6000f8e0024 */
[----:B------:R-:W-:-:S04]  /*15b30*/  IADD3 R2, P2, R2, UR8, RZ ;  /* 0x0000000802027c10 */ /* 0x000fc8000ff5e0ff */
[--C-:B------:R-:W-:Y:S02]  /*15b40*/  IADD3.X R3, R3, UR9, R40.reuse, P2, !PT ;  /* 0x0000000903037c10 */ /* 0x100fe400097fe428 */
[----:B------:R-:W-:Y:S02]  /*15b50*/  ISETP.GE.AND P2, PT, R34, 0x9, PT ;  /* 0x000000092200780c */ /* 0x000fe40003f46270 */
[----:B------:R-:W-:Y:S02]  /*15b60*/  PRMT R40, RZ, 0x7610, R40 ;  /* 0x00007610ff287816 */ /* 0x000fe40000000028 */
[----:B------:R-:W-:-:S13]  /*15b70*/  ISETP.LT.OR P3, PT, R0, 0x1, !P2 ;  /* 0x000000010000780c */ /* 0x000fda0005761670 */
[----:B------:R-:W-:Y:S05]  /*15b80*/  @P3 BRA `(.L_x_44) ;  /* 0x0000000000043947 */ /* 0x000fea0003800000 */
[----:B------:R3:W5:Y:S02]  /*15b90*/  LDG.E.U8 R40, desc[UR14][R2.64] ;  /* 0x0000000e02287981 */ /* 0x000764000c1e1100 */
.L_x_44:
[----:B------:R-:W-:Y:S05]  /*15ba0*/  BSYNC B1 ;  /* 0x0000000000017941 */ /* 0x000fea0003800000 */
.L_x_43:
        /* <DEDUP_REMOVED lines=9> */
[----:B----4-:R-:W-:-:S11]  /*15c40*/  PRMT R4, RZ, 0x7610, R4 ;  /* 0x00007610ff047816 */ /* 0x010fd60000000004 */
[----:B------:R-:W-:Y:S05]  /*15c50*/  @P3 BRA `(.L_x_46) ;  /* 0x0000000000043947 */ /* 0x000fea0003800000 */
[----:B------:R4:W5:Y:S02]  /*15c60*/  LDG.E.U8 R4, desc[UR14][R2.64+0x1] ;  /* 0x0000010e02047981 */ /* 0x000964000c1e1100 */
.L_x_46:
[----:B------:R-:W-:Y:S05]  /*15c70*/  BSYNC B1 ;  /* 0x0000000000017941 */ /* 0x000fea0003800000 */
.L_x_45:
[----:B-----5:R-:W-:Y:S01]  /*15c80*/  LOP3.LUT R4, R4, 0xff, RZ, 0xc0, !PT ;  /* 0x000000ff04047812 */ /* 0x020fe200078ec0ff */
[----:B------:R-:W-:Y:S01]  /*15c90*/  BSSY B1, `(.L_x_47) ;  /* 0x000000b000017945 */ /* 0x000fe20003800000 */
[----:B------:R-:W-:Y:S02]  /*15ca0*/  ISETP.LT.OR P5, PT, R0, 0x9, !P1 ;  /* 0x000000090000780c */ /* 0x000fe40004fa1670 */
[----:B------:R-:W-:-:S05]  /*15cb0*/  F2FP.F16.E4M3.UNPACK_B R4, R4 ;  /* 0x00000004ff04723e */ /* 0x000fca00020006ff */
[----:B------:R-:W-:-:S05]  /*15cc0*/  HADD2.F32 R4, -RZ, R4.H0_H0 ;  /* 0x20000004ff047230 */ /* 0x000fca0000004100 */
[----:B------:R-:W-:-:S04]  /*15cd0*/  FMUL R4, R4, UR21 ;  /* 0x0000001504047c20 */ /* 0x000fc80008400000 */
[--C-:B------:R-:W-:Y:S01]  /*15ce0*/  FFMA R5, R5, UR20, R4.reuse ;  /* 0x0000001405057c23 */ /* 0x100fe20008000004 */
[----:B------:R-:W-:-:S04]  /*15cf0*/  PRMT R4, RZ, 0x7610, R4 ;  /* 0x00007610ff047816 */ /* 0x000fc80000000004 */
[----:B------:R-:W-:-:S05]  /*15d00*/  F2FP.SATFINITE.E4M3.F32.PACK_AB_MERGE_C R5, RZ, R5, RZ ;  /* 0x00000005ff05723e */ /* 0x000fca00048070ff */
[----:B------:R0:W-:Y:S01]  /*15d10*/  @!P3 STG.E.U8 desc[UR14][R26.64+0x1], R5 ;  /* 0x000001051a00b986 */ /* 0x0001e2000c10110e */
[----:B------:R-:W-:Y:S05]  /*15d20*/  @P5 BRA `(.L_x_48) ;  /* 0x0000000000045947 */ /* 0x000fea0003800000 */
[----:B------:R0:W5:Y:S02]  /*15d30*/  LDG.E.U8 R4, desc[UR14][R32.64+0x8] ;  /* 0x0000080e20047981 */ /* 0x000164000c1e1100 */
.L_x_48:
[----:B------:R-:W-:Y:S05]  /*15d40*/  BSYNC B1 ;  /* 0x0000000000017941 */ /* 0x000fea0003800000 */
.L_x_47:
        /* <DEDUP_REMOVED lines=12> */
.L_x_50:
[----:B------:R-:W-:Y:S05]  /*15e10*/  BSYNC B1 ;  /* 0x0000000000017941 */ /* 0x000fea0003800000 */
.L_x_49:
        /* <DEDUP_REMOVED lines=12> */
.L_x_52:
[----:B------:R-:W-:Y:S05]  /*15ee0*/  BSYNC B1 ;  /* 0x0000000000017941 */ /* 0x000fea0003800000 */
.L_x_51:
        /* <DEDUP_REMOVED lines=12> */
.L_x_54:
[----:B------:R-:W-:Y:S05]  /*15fb0*/  BSYNC B1 ;  /* 0x0000000000017941 */ /* 0x000fea0003800000 */
.L_x_53:
        /* <DEDUP_REMOVED lines=12> */
.L_x_56:
[----:B------:R-:W-:Y:S05]  /*16080*/  BSYNC B1 ;  /* 0x0000000000017941 */ /* 0x000fea0003800000 */
.L_x_55:
        /* <DEDUP_REMOVED lines=12> */
.L_x_58:
[----:B------:R-:W-:Y:S05]  /*16150*/  BSYNC B1 ;  /* 0x0000000000017941 */ /* 0x000fea0003800000 */
.L_x_57:
        /* <DEDUP_REMOVED lines=12> */
.L_x_60:
[----:B------:R-:W-:Y:S05]  /*16220*/  BSYNC B1 ;  /* 0x0000000000017941 */ /* 0x000fea0003800000 */
.L_x_59:
        /* <DEDUP_REMOVED lines=12> */
.L_x_62:
[----:B------:R-:W-:Y:S05]  /*162f0*/  BSYNC B1 ;  /* 0x0000000000017941 */ /* 0x000fea0003800000 */
.L_x_61:
        /* <DEDUP_REMOVED lines=12> */
.L_x_64:
[----:B------:R-:W-:Y:S05]  /*163c0*/  BSYNC B1 ;  /* 0x0000000000017941 */ /* 0x000fea0003800000 */
.L_x_63:
        /* <DEDUP_REMOVED lines=12> */
.L_x_66:
[----:B------:R-:W-:Y:S05]  /*16490*/  BSYNC B1 ;  /* 0x0000000000017941 */ /* 0x000fea0003800000 */
.L_x_65:
        /* <DEDUP_REMOVED lines=12> */
.L_x_68:
[----:B------:R-:W-:Y:S05]  /*16560*/  BSYNC B1 ;  /* 0x0000000000017941 */ /* 0x000fea0003800000 */
.L_x_67:
        /* <DEDUP_REMOVED lines=12> */
.L_x_70:
[----:B------:R-:W-:Y:S05]  /*16630*/  BSYNC B1 ;  /* 0x0000000000017941 */ /* 0x000fea0003800000 */
.L_x_69:
        /* <DEDUP_REMOVED lines=12> */
.L_x_72:
[----:B------:R-:W-:Y:S05]  /*16700*/  BSYNC B1 ;  /* 0x0000000000017941 */ /* 0x000fea0003800000 */
.L_x_71:
        /* <DEDUP_REMOVED lines=12> */
.L_x_74:
[----:B------:R-:W-:Y:S05]  /*167d0*/  BSYNC B1 ;  /* 0x0000000000017941 */ /* 0x000fea0003800000 */
.L_x_73:
        /* <DEDUP_REMOVED lines=12> */
.L_x_76:
[----:B------:R-:W-:Y:S05]  /*168a0*/  BSYNC B1 ;  /* 0x0000000000017941 */ /* 0x000fea0003800000 */
.L_x_75:
        /* <DEDUP_REMOVED lines=12> */
.L_x_78:
[----:B------:R-:W-:Y:S05]  /*16970*/  BSYNC B1 ;  /* 0x0000000000017941 */ /* 0x000fea0003800000 */
.L_x_77:
        /* <DEDUP_REMOVED lines=12> */
.L_x_80:
[----:B------:R-:W-:Y:S05]  /*16a40*/  BSYNC B1 ;  /* 0x0000000000017941 */ /* 0x000fea0003800000 */
.L_x_79:
        /* <DEDUP_REMOVED lines=12> */
.L_x_82:
[----:B------:R-:W-:Y:S05]  /*16b10*/  BSYNC B1 ;  /* 0x0000000000017941 */ /* 0x000fea0003800000 */
.L_x_81:
        /* <DEDUP_REMOVED lines=12> */
.L_x_84:
[----:B------:R-:W-:Y:S05]  /*16be0*/  BSYNC B1 ;  /* 0x0000000000017941 */ /* 0x000fea0003800000 */
.L_x_83:
        /* <DEDUP_REMOVED lines=12> */
.L_x_86:
[----:B------:R-:W-:Y:S05]  /*16cb0*/  BSYNC B1 ;  /* 0x0000000000017941 */ /* 0x000fea0003800000 */
.L_x_85:
        /* <DEDUP_REMOVED lines=12> */
.L_x_88:
[----:B------:R-:W-:Y:S05]  /*16d80*/  BSYNC B1 ;  /* 0x0000000000017941 */ /* 0x000fea0003800000 */
.L_x_87:
        /* <DEDUP_REMOVED lines=12> */
.L_x_90:
[----:B------:R-:W-:Y:S05]  /*16e50*/  BSYNC B1 ;  /* 0x0000000000017941 */ /* 0x000fea0003800000 */
.L_x_89:
        /* <DEDUP_REMOVED lines=12> */
.L_x_92:
[----:B------:R-:W-:Y:S05]  /*16f20*/  BSYNC B1 ;  /* 0x0000000000017941 */ /* 0x000fea0003800000 */
.L_x_91:
        /* <DEDUP_REMOVED lines=12> */
.L_x_94:
[----:B------:R-:W-:Y:S05]  /*16ff0*/  BSYNC B1 ;  /* 0x0000000000017941 */ /* 0x000fea0003800000 */
.L_x_93:
        /* <DEDUP_REMOVED lines=12> */
.L_x_96:
[----:B------:R-:W-:Y:S05]  /*170c0*/  BSYNC B1 ;  /* 0x0000000000017941 */ /* 0x000fea0003800000 */
.L_x_95:
        /* <DEDUP_REMOVED lines=12> */
.L_x_98:
[----:B------:R-:W-:Y:S05]  /*17190*/  BSYNC B1 ;  /* 0x0000000000017941 */ /* 0x000fea0003800000 */
.L_x_97:
        /* <DEDUP_REMOVED lines=12> */
.L_x_100:
[----:B------:R-:W-:Y:S05]  /*17260*/  BSYNC B1 ;  /* 0x0000000000017941 */ /* 0x000fea0003800000 */
.L_x_99:
        /* <DEDUP_REMOVED lines=12> */
.L_x_102:
[----:B------:R-:W-:Y:S05]  /*17330*/  BSYNC B1 ;  /* 0x0000000000017941 */ /* 0x000fea0003800000 */
.L_x_101:
        /* <DEDUP_REMOVED lines=12> */
.L_x_104:
[----:B------:R-:W-:Y:S05]  /*17400*/  BSYNC B1 ;  /* 0x0000000000017941 */ /* 0x000fea0003800000 */
.L_x_103:
        /* <DEDUP_REMOVED lines=12> */
.L_x_106:
[----:B------:R-:W-:Y:S05]  /*174d0*/  BSYNC B1 ;  /* 0x0000000000017941 */ /* 0x000fea0003800000 */
.L_x_105:
        /* <DEDUP_REMOVED lines=12> */
.L_x_108:
[----:B------:R-:W-:Y:S05]  /*175a0*/  BSYNC B1 ;  /* 0x0000000000017941 */ /* 0x000fea0003800000 */
.L_x_107:
        /* <DEDUP_REMOVED lines=12> */
.L_x_110:
[----:B------:R-:W-:Y:S05]  /*17670*/  BSYNC B1 ;  /* 0x0000000000017941 */ /* 0x000fea0003800000 */
.L_x_109:
        /* <DEDUP_REMOVED lines=12> */
.L_x_112:
[----:B------:R-:W-:Y:S05]  /*17740*/  BSYNC B1 ;  /* 0x0000000000017941 */ /* 0x000fea0003800000 */
.L_x_111:
        /* <DEDUP_REMOVED lines=12> */
.L_x_114:
[----:B------:R-:W-:Y:S05]  /*17810*/  BSYNC B1 ;  /* 0x0000000000017941 */ /* 0x000fea0003800000 */
.L_x_113:
        /* <DEDUP_REMOVED lines=12> */
.L_x_116:
[----:B------:R-:W-:Y:S05]  /*178e0*/  BSYNC B1 ;  /* 0x0000000000017941 */ /* 0x000fea0003800000 */
.L_x_115:
        /* <DEDUP_REMOVED lines=12> */
.L_x_118:
[----:B------:R-:W-:Y:S05]  /*179b0*/  BSYNC B1 ;  /* 0x0000000000017941 */ /* 0x000fea0003800000 */
.L_x_117:
        /* <DEDUP_REMOVED lines=12> */
.L_x_120:
[----:B------:R-:W-:Y:S05]  /*17a80*/  BSYNC B1 ;  /* 0x0000000000017941 */ /* 0x000fea0003800000 */
.L_x_119:
        /* <DEDUP_REMOVED lines=12> */
.L_x_122:
[----:B------:R-:W-:Y:S05]  /*17b50*/  BSYNC B1 ;  /* 0x0000000000017941 */ /* 0x000fea0003800000 */
.L_x_121:
[----:B-----5:R-:W-:Y:S01]  /*17b60*/  LOP3.LUT R4, R4, 0xff, RZ, 0xc0, !PT ;  /* 0x000000ff04047812 */ /* 0x020fe200078ec0ff */
[----:B------:R-:W-:Y:S01]  /*17b70*/  BSSY B1, `(.L_x_123) ;  /* 0x000000b000017945 */ /* 0x000fe20003800000 */
[----:B------:R-:W-:Y:S02]  /*17b80*/  ISETP.LT.OR P5, PT, R0, 0x51, !P2 ;  /* 0x000000510000780c */ /* 0x000fe400057a1670 */
[----:B------:R-:W-:-:S05]  /*17b90*/  F2FP.F16.E4M3.UNPACK_B R4, R4 ;  /* 0x00000004ff04723e */ /* 0x000fca00020006ff */
[----:B------:R-:W-:-:S05]  /*17ba0*/  HADD2.F32 R4, -RZ, R4.H0_H0 ;  /* 0x20000004ff047230 */ /* 0x000fca0000004100 */
[----:B------:R-:W-:-:S04]  /*17bb0*/  FMUL R4, R4, UR21 ;  /* 0x0000001504047c20 */ /* 0x000fc80008400000 */
[----:B------:R-:W-:-:S05]  /*17bc0*/  FFMA R4, R171, UR20, R4 ;  /* 0x00000014ab047c23 */ /* 0x000fca0008000004 */
[----:B0-----:R-:W-:Y:S02]  /*17bd0*/  F2FP.SATFINITE.E4M3.F32.PACK_AB_MERGE_C R5, RZ, R4, RZ ;  /* 0x00000004ff05723e */ /* 0x001fe400048070ff */
[----:B------:R-:W-:-:S03]  /*17be0*/  PRMT R4, RZ, 0x7610, R4 ;  /* 0x00007610ff047816 */ /* 0x000fc60000000004 */
[----:B------:R0:W-:Y:S01]  /*17bf0*/  @!P3 STG.E.U8 desc[UR14][R24.64+0x51], R5 ;  /* 0x000051051800b986 */ /* 0x0001e2000c10110e */
[----:B------:R-:W-:Y:S05]  /*17c00*/  @P5 BRA `(.L_x_124) ;  /* 0x0000000000045947 */ /* 0x000fea0003800000 */
[----:B------:R0:W5:Y:S02]  /*17c10*/  LDG.E.U8 R4, desc[UR14][R2.64+0x50] ;  /* 0x0000500e02047981 */ /* 0x000164000c1e1100 */
.L_x_124:
[----:B------:R-:W-:Y:S05]  /*17c20*/  BSYNC B1 ;  /* 0x0000000000017941 */ /* 0x000fea0003800000 */
.L_x_123:
        /* <DEDUP_REMOVED lines=12> */
.L_x_126:
[----:B------:R-:W-:Y:S05]  /*17cf0*/  BSYNC B1 ;  /* 0x0000000000017941 */ /* 0x000fea0003800000 */
.L_x_125:
        /* <DEDUP_REMOVED lines=12> */
.L_x_128:
[----:B------:R-:W-:Y:S05]  /*17dc0*/  BSYNC B1 ;  /* 0x0000000000017941 */ /* 0x000fea0003800000 */
.L_x_127:
[----:B-----5:R-:W-:Y:S01]  /*17dd0*/  LOP3.LUT R4, R4, 0xff, RZ, 0xc0, !PT ;  /* 0x000000ff04047812 */ /* 0x020fe200078ec0ff */
[----:B------:R-:W-:Y:S01]  /*17de0*/  BSSY B1, `(.L_x_129) ;  /* 0x000000b000017945 */ /* 0x000fe20003800000 */
[----:B------:R-:W-:Y:S02]  /*17df0*/  ISETP.LT.OR P3, PT, R0, 0x5a, !P1 ;  /* 0x0000005a0000780c */ /* 0x000fe40004f61670 */
[----:B------:R-:W-:-:S05]  /*17e00*/  F2FP.F16.E4M3.UNPACK_B R4, R4 ;  /* 0x00000004ff04723e */ /* 0x000fca00020006ff */
[----:B------:R-:W-:-:S05]  /*17e10*/  HADD2.F32 R4, -RZ, R4.H0_H0 ;  /* 0x20000004ff047230 */ /* 0x000fca0000004100 */
[----:B0-----:R-:W-:Y:S01]  /*17e20*/  FMUL R5, R4, UR21 ;  /* 0x0000001504057c20 */ /* 0x001fe20008400000 */
[----:B------:R-:W-:-:S03]  /*17e30*/  PRMT R4, RZ, 0x7610, R4 ;  /* 0x00007610ff047816 */ /* 0x000fc60000000004 */
[----:B------:R-:W-:-:S05]  /*17e40*/  FFMA R5, R174, UR20, R5 ;  /* 0x00000014ae057c23 */ /* 0x000fca0008000005 */
[----:B------:R-:W-:-:S05]  /*17e50*/  F2FP.SATFINITE.E4M3.F32.PACK_AB_MERGE_C R5, RZ, R5, RZ ;  /* 0x00000005ff05723e */ /* 0x000fca00048070ff */
[----:B------:R0:W-:Y:S01]  /*17e60*/  @!P5 STG.E.U8 desc[UR14][R24.64+0x58], R5 ;  /* 0x000058051800d986 */ /* 0x0001e2000c10110e */
[----:B------:R-:W-:Y:S05]  /*17e70*/  @P3 BRA `(.L_x_130) ;  /* 0x0000000000043947 */ /* 0x000fea0003800000 */
[----:B------:R0:W5:Y:S02]  /*17e80*/  LDG.E.U8 R4, desc[UR14][R32.64+0x59] ;  /* 0x0000590e20047981 */ /* 0x000164000c1e1100 */
.L_x_130:
[----:B------:R-:W-:Y:S05]  /*17e90*/  BSYNC B1 ;  /* 0x0000000000017941 */ /* 0x000fea0003800000 */
.L_x_129:
        /* <DEDUP_REMOVED lines=12> */
.L_x_132:
[----:B------:R-:W-:Y:S05]  /*17f60*/  BSYNC B1 ;  /* 0x0000000000017941 */ /* 0x000fea0003800000 */
.L_x_131:
        /* <DEDUP_REMOVED lines=12> */
.L_x_134:
[----:B------:R-:W-:Y:S05]  /*18030*/  BSYNC B1 ;  /* 0x0000000000017941 */ /* 0x000fea0003800000 */
.L_x_133:
        /* <DEDUP_REMOVED lines=12> */
.L_x_136:
[----:B------:R-:W-:Y:S05]  /*18100*/  BSYNC B1 ;  /* 0x0000000000017941 */ /* 0x000fea0003800000 */
.L_x_135:
        /* <DEDUP_REMOVED lines=12> */
.L_x_138:
[----:B------:R-:W-:Y:S05]  /*181d0*/  BSYNC B1 ;  /* 0x0000000000017941 */ /* 0x000fea0003800000 */
.L_x_137:
        /* <DEDUP_REMOVED lines=12> */
.L_x_140:
[----:B------:R-:W-:Y:S05]  /*182a0*/  BSYNC B1 ;  /* 0x0000000000017941 */ /* 0x000fea0003800000 */
.L_x_139:
        /* <DEDUP_REMOVED lines=12> */
.L_x_142:
[----:B------:R-:W-:Y:S05]  /*18370*/  BSYNC B1 ;  /* 0x0000000000017941 */ /* 0x000fea0003800000 */
.L_x_141:
        /* <DEDUP_REMOVED lines=12> */
.L_x_144:
[----:B------:R-:W-:Y:S05]  /*18440*/  BSYNC B1 ;  /* 0x0000000000017941 */ /* 0x000fea0003800000 */
.L_x_143:
        /* <DEDUP_REMOVED lines=12> */
.L_x_146:
[----:B------:R-:W-:Y:S05]  /*18510*/  BSYNC B1 ;  /* 0x0000000000017941 */ /* 0x000fea0003800000 */
.L_x_145:
        /* <DEDUP_REMOVED lines=12> */
.L_x_148:
[----:B------:R-:W-:Y:S05]  /*185e0*/  BSYNC B1 ;  /* 0x0000000000017941 */ /* 0x000fea0003800000 */
.L_x_147:
        /* <DEDUP_REMOVED lines=12> */
.L_x_150:
[----:B------:R-:W-:Y:S05]  /*186b0*/  BSYNC B1 ;  /* 0x0000000000017941 */ /* 0x000fea0003800000 */
.L_x_149:
        /* <DEDUP_REMOVED lines=12> */
.L_x_152:
[----:B------:R-:W-:Y:S05]  /*18780*/  BSYNC B1 ;  /* 0x0000000000017941 */ /* 0x000fea0003800000 */
.L_x_151:
        /* <DEDUP_REMOVED lines=12> */
.L_x_154:
[----:B------:R-:W-:Y:S05]  /*18850*/  BSYNC B1 ;  /* 0x0000000000017941 */ /* 0x000fea0003800000 */
.L_x_153:
        /* <DEDUP_REMOVED lines=12> */
.L_x_156:
[----:B------:R-:W-:Y:S05]  /*18920*/  BSYNC B1 ;  /* 0x0000000000017941 */ /* 0x000fea0003800000 */
.L_x_155:
        /* <DEDUP_REMOVED lines=12> */
.L_x_158:
[----:B------:R-:W-:Y:S05]  /*189f0*/  BSYNC B1 ;  /* 0x0000000000017941 */ /* 0x000fea0003800000 */
.L_x_157:
        /* <DEDUP_REMOVED lines=12> */
.L_x_160:
[----:B------:R-:W-:Y:S05]  /*18ac0*/  BSYNC B1 ;  /* 0x0000000000017941 */ /* 0x000fea0003800000 */
.L_x_159:
        /* <DEDUP_REMOVED lines=12> */
.L_x_162:
[----:B------:R-:W-:Y:S05]  /*18b90*/  BSYNC B1 ;  /* 0x0000000000017941 */ /* 0x000fea0003800000 */
.L_x_161:
        /* <DEDUP_REMOVED lines=12> */
.L_x_164:
[----:B------:R-:W-:Y:S05]  /*18c60*/  BSYNC B1 ;  /* 0x0000000000017941 */ /* 0x000fea0003800000 */
.L_x_163:
        /* <DEDUP_REMOVED lines=12> */
.L_x_166:
[----:B------:R-:W-:Y:S05]  /*18d30*/  BSYNC B1 ;  /* 0x0000000000017941 */ /* 0x000fea0003800000 */
.L_x_165:
        /* <DEDUP_REMOVED lines=12> */
.L_x_168:
[----:B------:R-:W-:Y:S05]  /*18e00*/  BSYNC B1 ;  /* 0x0000000000017941 */ /* 0x000fea0003800000 */
.L_x_167:
        /* <DEDUP_REMOVED lines=12> */
.L_x_170:
[----:B------:R-:W-:Y:S05]  /*18ed0*/  BSYNC B1 ;  /* 0x0000000000017941 */ /* 0x000fea0003800000 */
.L_x_169:
        /* <DEDUP_REMOVED lines=12> */
.L_x_172:
[----:B------:R-:W-:Y:S05]  /*18fa0*/  BSYNC B1 ;  /* 0x0000000000017941 */ /* 0x000fea0003800000 */
.L_x_171:
        /* <DEDUP_REMOVED lines=12> */
.L_x_174:
[----:B------:R-:W-:Y:S05]  /*19070*/  BSYNC B1 ;  /* 0x0000000000017941 */ /* 0x000fea0003800000 */
.L_x_173:
        /* <DEDUP_REMOVED lines=12> */
.L_x_176:
[----:B------:R-:W-:Y:S05]  /*19140*/  BSYNC B1 ;  /* 0x0000000000017941 */ /* 0x000fea0003800000 */
.L_x_175:
        /* <DEDUP_REMOVED lines=12> */
.L_x_178:
[----:B------:R-:W-:Y:S05]  /*19210*/  BSYNC B1 ;  /* 0x0000000000017941 */ /* 0x000fea0003800000 */
.L_x_177:
        /* <DEDUP_REMOVED lines=12> */
.L_x_180:
[----:B------:R-:W-:Y:S05]  /*192e0*/  BSYNC B1 ;  /* 0x0000000000017941 */ /* 0x000fea0003800000 */
.L_x_179:
        /* <DEDUP_REMOVED lines=12> */
.L_x_182:
[----:B------:R-:W-:Y:S05]  /*193b0*/  BSYNC B1 ;  /* 0x0000000000017941 */ /* 0x000fea0003800000 */
.L_x_181:
        /* <DEDUP_REMOVED lines=12> */
.L_x_184:
[----:B------:R-:W-:Y:S05]  /*19480*/  BSYNC B1 ;  /* 0x0000000000017941 */ /* 0x000fea0003800000 */
.L_x_183:
        /* <DEDUP_REMOVED lines=12> */
.L_x_186:
[----:B------:R-:W-:Y:S05]  /*19550*/  BSYNC B1 ;  /* 0x0000000000017941 */ /* 0x000fea0003800000 */
.L_x_185:
        /* <DEDUP_REMOVED lines=12> */
.L_x_188:
[----:B------:R-:W-:Y:S05]  /*19620*/  BSYNC B1 ;  /* 0x0000000000017941 */ /* 0x000fea0003800000 */
.L_x_187:
        /* <DEDUP_REMOVED lines=12> */
.L_x_190:
[----:B------:R-:W-:Y:S05]  /*196f0*/  BSYNC B1 ;  /* 0x0000000000017941 */ /* 0x000fea0003800000 */
.L_x_189:
        /* <DEDUP_REMOVED lines=12> */
.L_x_192:
[----:B------:R-:W-:Y:S05]  /*197c0*/  BSYNC B1 ;  /* 0x0000000000017941 */ /* 0x000fea0003800000 */
.L_x_191:
        /* <DEDUP_REMOVED lines=12> */
.L_x_194:
[----:B------:R-:W-:Y:S05]  /*19890*/  BSYNC B1 ;  /* 0x0000000000017941 */ /* 0x000fea0003800000 */
.L_x_193:
        /* <DEDUP_REMOVED lines=12> */
.L_x_196:
[----:B------:R-:W-:Y:S05]  /*19960*/  BSYNC B1 ;  /* 0x0000000000017941 */ /* 0x000fea0003800000 */
.L_x_195:
        /* <DEDUP_REMOVED lines=12> */
.L_x_198:
[----:B------:R-:W-:Y:S05]  /*19a30*/  BSYNC B1 ;  /* 0x0000000000017941 */ /* 0x000fea0003800000 */
.L_x_197:
        /* <DEDUP_REMOVED lines=12> */
.L_x_200:
[----:B------:R-:W-:Y:S05]  /*19b00*/  BSYNC B1 ;  /* 0x0000000000017941 */ /* 0x000fea0003800000 */
.L_x_199:
        /* <DEDUP_REMOVED lines=12> */
.L_x_202:
[----:B------:R-:W-:Y:S05]  /*19bd0*/  BSYNC B1 ;  /* 0x0000000000017941 */ /* 0x000fea0003800000 */
.L_x_201:
        /* <DEDUP_REMOVED lines=12> */
.L_x_204:
[----:B------:R-:W-:Y:S05]  /*19ca0*/  BSYNC B1 ;  /* 0x0000000000017941 */ /* 0x000fea0003800000 */
.L_x_203:
        /* <DEDUP_REMOVED lines=12> */
.L_x_206:
[----:B------:R-:W-:Y:S05]  /*19d70*/  BSYNC B1 ;  /* 0x0000000000017941 */ /* 0x000fea0003800000 */
.L_x_205:
        /* <DEDUP_REMOVED lines=12> */
.L_x_208:
[----:B------:R-:W-:Y:S05]  /*19e40*/  BSYNC B1 ;  /* 0x0000000000017941 */ /* 0x000fea0003800000 */
.L_x_207:
        /* <DEDUP_REMOVED lines=12> */
.L_x_210:
[----:B------:R-:W-:Y:S05]  /*19f10*/  BSYNC B1 ;  /* 0x0000000000017941 */ /* 0x000fea0003800000 */
.L_x_209:
        /* <DEDUP_REMOVED lines=12> */
.L_x_212:
[----:B------:R-:W-:Y:S05]  /*19fe0*/  BSYNC B1 ;  /* 0x0000000000017941 */ /* 0x000fea0003800000 */
.L_x_211:
        /* <DEDUP_REMOVED lines=12> */
.L_x_214:
[----:B------:R-:W-:Y:S05]  /*1a0b0*/  BSYNC B1 ;  /* 0x0000000000017941 */ /* 0x000fea0003800000 */
.L_x_213:
        /* <DEDUP_REMOVED lines=12> */
.L_x_216:
[----:B------:R-:W-:Y:S05]  /*1a180*/  BSYNC B1 ;  /* 0x0000000000017941 */ /* 0x000fea0003800000 */
.L_x_215:
        /* <DEDUP_REMOVED lines=12> */
.L_x_218:
[----:B------:R-:W-:Y:S05]  /*1a250*/  BSYNC B1 ;  /* 0x0000000000017941 */ /* 0x000fea0003800000 */
.L_x_217:
        /* <DEDUP_REMOVED lines=12> */
.L_x_220:
[----:B------:R-:W-:Y:S05]  /*1a320*/  BSYNC B1 ;  /* 0x0000000000017941 */ /* 0x000fea0003800000 */
.L_x_219:
        /* <DEDUP_REMOVED lines=12> */
.L_x_222:
[----:B------:R-:W-:Y:S05]  /*1a3f0*/  BSYNC B1 ;  /* 0x0000000000017941 */ /* 0x000fea0003800000 */
.L_x_221:
        /* <DEDUP_REMOVED lines=12> */
.L_x_224:
[----:B------:R-:W-:Y:S05]  /*1a4c0*/  BSYNC B1 ;  /* 0x0000000000017941 */ /* 0x000fea0003800000 */
.L_x_223:
        /* <DEDUP_REMOVED lines=12> */
.L_x_226:
[----:B------:R-:W-:Y:S05]  /*1a590*/  BSYNC B1 ;  /* 0x0000000000017941 */ /* 0x000fea0003800000 */
.L_x_225:
        /* <DEDUP_REMOVED lines=12> */
.L_x_228:
[----:B------:R-:W-:Y:S05]  /*1a660*/  BSYNC B1 ;  /* 0x0000000000017941 */ /* 0x000fea0003800000 */
.L_x_227:
        /* <DEDUP_REMOVED lines=12> */
.L_x_230:
[----:B------:R-:W-:Y:S05]  /*1a730*/  BSYNC B1 ;  /* 0x0000000000017941 */ /* 0x000fea0003800000 */
.L_x_229:
        /* <DEDUP_REMOVED lines=12> */
.L_x_232:
[----:B------:R-:W-:Y:S05]  /*1a800*/  BSYNC B1 ;  /* 0x0000000000017941 */ /* 0x000fea0003800000 */
.L_x_231:
        /* <DEDUP_REMOVED lines=12> */
.L_x_234:
[----:B------:R-:W-:Y:S05]  /*1a8d0*/  BSYNC B1 ;  /* 0x0000000000017941 */ /* 0x000fea0003800000 */
.L_x_233:
        /* <DEDUP_REMOVED lines=12> */
.L_x_236:
[----:B------:R-:W-:Y:S05]  /*1a9a0*/  BSYNC B1 ;  /* 0x0000000000017941 */ /* 0x000fea0003800000 */
.L_x_235:
        /* <DEDUP_REMOVED lines=12> */
.L_x_238:
[----:B------:R-:W-:Y:S05]  /*1aa70*/  BSYNC B1 ;  /* 0x0000000000017941 */ /* 0x000fea0003800000 */
.L_x_237:
        /* <DEDUP_REMOVED lines=12> */
.L_x_240:
[----:B------:R-:W-:Y:S05]  /*1ab40*/  BSYNC B1 ;  /* 0x0000000000017941 */ /* 0x000fea0003800000 */
.L_x_239:
        /* <DEDUP_REMOVED lines=12> */
.L_x_242:
[----:B------:R-:W-:Y:S05]  /*1ac10*/  BSYNC B1 ;  /* 0x0000000000017941 */ /* 0x000fea0003800000 */
.L_x_241:
        /* <DEDUP_REMOVED lines=12> */
.L_x_244:
[----:B------:R-:W-:Y:S05]  /*1ace0*/  BSYNC B1 ;  /* 0x0000000000017941 */ /* 0x000fea0003800000 */
.L_x_243:
        /* <DEDUP_REMOVED lines=12> */
.L_x_246:
[----:B------:R-:W-:Y:S05]  /*1adb0*/  BSYNC B1 ;  /* 0x0000000000017941 */ /* 0x000fea0003800000 */
.L_x_245:
        /* <DEDUP_REMOVED lines=12> */
.L_x_248:
[----:B------:R-:W-:Y:S05]  /*1ae80*/  BSYNC B1 ;  /* 0x0000000000017941 */ /* 0x000fea0003800000 */
.L_x_247:
        /* <DEDUP_REMOVED lines=12> */
.L_x_250:
[----:B------:R-:W-:Y:S05]  /*1af50*/  BSYNC B1 ;  /* 0x0000000000017941 */ /* 0x000fea0003800000 */
.L_x_249:
        /* <DEDUP_REMOVED lines=12> */
.L_x_252:
[----:B------:R-:W-:Y:S05]  /*1b020*/  BSYNC B1 ;  /* 0x0000000000017941 */ /* 0x000fea0003800000 */
.L_x_251:
        /* <DEDUP_REMOVED lines=12> */
.L_x_254:
[----:B------:R-:W-:Y:S05]  /*1b0f0*/  BSYNC B1 ;  /* 0x0000000000017941 */ /* 0x000fea0003800000 */
.L_x_253:
        /* <DEDUP_REMOVED lines=12> */
.L_x_256:
[----:B------:R-:W-:Y:S05]  /*1b1c0*/  BSYNC B1 ;  /* 0x0000000000017941 */ /* 0x000fea0003800000 */
.L_x_255:
[----:B0-----:R-:W2:Y:S01]  /*1b1d0*/  LDL.LU R5, [R1+0x200] ;  /* 0x0002000001057983 */ /* 0x001ea20000300800 */
[----:B-----5:R-:W-:Y:S01]  /*1b1e0*/  LOP3.LUT R4, R4, 0xff, RZ, 0xc0, !PT ;  /* 0x000000ff04047812 */ /* 0x020fe200078ec0ff */
[----:B------:R-:W-:Y:S01]  /*1b1f0*/  BSSY B1, `(.L_x_257) ;  /* 0x000000b000017945 */ /* 0x000fe20003800000 */
[----:B------:R-:W-:Y:S02]  /*1b200*/  ISETP.LT.OR P3, PT, R0, 0xda, !P1 ;  /* 0x000000da0000780c */ /* 0x000fe40004f61670 */
[----:B------:R-:W-:-:S05]  /*1b210*/  F2FP.F16.E4M3.UNPACK_B R4, R4 ;  /* 0x00000004ff04723e */ /* 0x000fca00020006ff */
[----:B------:R-:W-:-:S05]  /*1b220*/  HADD2.F32 R4, -RZ, R4.H0_H0 ;  /* 0x20000004ff047230 */ /* 0x000fca0000004100 */
[----:B------:R-:W-:-:S04]  /*1b230*/  FMUL R4, R4, UR21 ;  /* 0x0000001504047c20 */ /* 0x000fc80008400000 */
[----:B--2---:R-:W-:-:S05]  /*1b240*/  FFMA R4, R5, UR20, R4 ;  /* 0x0000001405047c23 */ /* 0x004fca0008000004 */
[----:B------:R-:W-:Y:S02]  /*1b250*/  F2FP.SATFINITE.E4M3.F32.PACK_AB_MERGE_C R5, RZ, R4, RZ ;  /* 0x00000004ff05723e */ /* 0x000fe400048070ff */
[----:B------:R-:W-:-:S03]  /*1b260*/  PRMT R4, RZ, 0x7610, R4 ;  /* 0x00007610ff047816 */ /* 0x000fc60000000004 */
[----:B------:R0:W-:Y:S01]  /*1b270*/  @!P5 STG.E.U8 desc[UR14][R24.64+0xd8], R5 ;  /* 0x0000d8051800d986 */ /* 0x0001e2000c10110e */
[----:B------:R-:W-:Y:S05]  /*1b280*/  @P3 BRA `(.L_x_258) ;  /* 0x0000000000043947 */ /* 0x000fea0003800000 */
[----:B------:R2:W5:Y:S02]  /*1b290*/  LDG.E.U8 R4, desc[UR14][R32.64+0xd9] ;  /* 0x0000d90e20047981 */ /* 0x000564000c1e1100 */
.L_x_258:
[----:B------:R-:W-:Y:S05]  /*1b2a0*/  BSYNC B1 ;  /* 0x0000000000017941 */ /* 0x000fea0003800000 */
.L_x_257:
[----:B0-----:R-:W3:Y:S01]  /*1b2b0*/  LDL.LU R5, [R1+0x204] ;  /* 0x0002040001057983 */ /* 0x001ee20000300800 */
[----:B-----5:R-:W-:Y:S01]  /*1b2c0*/  LOP3.LUT R4, R4, 0xff, RZ, 0xc0, !PT ;  /* 0x000000ff04047812 */ /* 0x020fe200078ec0ff */
[----:B------:R-:W-:Y:S01]  /*1b2d0*/  BSSY B1, `(.L_x_259) ;  /* 0x000000b000017945 */ /* 0x000fe20003800000 */
[----:B------:R-:W-:Y:S02]  /*1b2e0*/  ISETP.LT.OR P5, PT, R0, 0xd9, !P2 ;  /* 0x000000d90000780c */ /* 0x000fe400057a1670 */
[----:B------:R-:W-:-:S05]  /*1b2f0*/  F2FP.F16.E4M3.UNPACK_B R4, R4 ;  /* 0x00000004ff04723e */ /* 0x000fca00020006ff */
[----:B------:R-:W-:-:S05]  /*1b300*/  HADD2.F32 R4, -RZ, R4.H0_H0 ;  /* 0x20000004ff047230 */ /* 0x000fca0000004100 */
[----:B------:R-:W-:-:S04]  /*1b310*/  FMUL R4, R4, UR21 ;  /* 0x0000001504047c20 */ /* 0x000fc80008400000 */
[----:B---3--:R-:W-:-:S05]  /*1b320*/  FFMA R4, R5, UR20, R4 ;  /* 0x0000001405047c23 */ /* 0x008fca0008000004 */
[----:B------:R-:W-:Y:S02]  /*1b330*/  F2FP.SATFINITE.E4M3.F32.PACK_AB_MERGE_C R5, RZ, R4, RZ ;  /* 0x00000004ff05723e */ /* 0x000fe400048070ff */
[----:B------:R-:W-:-:S03]  /*1b340*/  PRMT R4, RZ, 0x7610, R4 ;  /* 0x00007610ff047816 */ /* 0x000fc60000000004 */
[----:B------:R0:W-:Y:S01]  /*1b350*/  @!P3 STG.E.U8 desc[UR14][R24.64+0xd9], R5 ;  /* 0x0000d9051800b986 */ /* 0x0001e2000c10110e */
[----:B------:R-:W-:Y:S05]  /*1b360*/  @P5 BRA `(.L_x_260) ;  /* 0x0000000000045947 */ /* 0x000fea0003800000 */
[----:B------:R3:W5:Y:S02]  /*1b370*/  LDG.E.U8 R4, desc[UR14][R2.64+0xd8] ;  /* 0x0000d80e02047981 */ /* 0x000764000c1e1100 */
.L_x_260:
[----:B------:R-:W-:Y:S05]  /*1b380*/  BSYNC B1 ;  /* 0x0000000000017941 */ /* 0x000fea0003800000 */
.L_x_259:
        /* <DEDUP_REMOVED lines=13> */
.L_x_262:
[----:B------:R-:W-:Y:S05]  /*1b460*/  BSYNC B1 ;  /* 0x0000000000017941 */ /* 0x000fea0003800000 */
.L_x_261:
        /* <DEDUP_REMOVED lines=13> */
.L_x_264:
[----:B------:R-:W-:Y:S05]  /*1b540*/  BSYNC B1 ;  /* 0x0000000000017941 */ /* 0x000fea0003800000 */
.L_x_263:
        /* <DEDUP_REMOVED lines=13> */
.L_x_266:
[----:B------:R-:W-:Y:S05]  /*1b620*/  BSYNC B1 ;  /* 0x0000000000017941 */ /* 0x000fea0003800000 */
.L_x_265:
        /* <DEDUP_REMOVED lines=13> */
.L_x_268:
[----:B------:R-:W-:Y:S05]  /*1b700*/  BSYNC B1 ;  /* 0x0000000000017941 */ /* 0x000fea0003800000 */
.L_x_267:
        /* <DEDUP_REMOVED lines=13> */
.L_x_270:
[----:B------:R-:W-:Y:S05]  /*1b7e0*/  BSYNC B1 ;  /* 0x0000000000017941 */ /* 0x000fea0003800000 */
.L_x_269:
        /* <DEDUP_REMOVED lines=13> */
.L_x_272:
[----:B------:R-:W-:Y:S05]  /*1b8c0*/  BSYNC B1 ;  /* 0x0000000000017941 */ /* 0x000fea0003800000 */
.L_x_271:
        /* <DEDUP_REMOVED lines=13> */
.L_x_274:
[----:B------:R-:W-:Y:S05]  /*1b9a0*/  BSYNC B1 ;  /* 0x0000000000017941 */ /* 0x000fea0003800000 */
.L_x_273:
        /* <DEDUP_REMOVED lines=13> */
.L_x_276:
[----:B------:R-:W-:Y:S05]  /*1ba80*/  BSYNC B1 ;  /* 0x0000000000017941 */ /* 0x000fea0003800000 */
.L_x_275:
        /* <DEDUP_REMOVED lines=13> */
.L_x_278:
[----:B------:R-:W-:Y:S05]  /*1bb60*/  BSYNC B1 ;  /* 0x0000000000017941 */ /* 0x000fea0003800000 */
.L_x_277:
        /* <DEDUP_REMOVED lines=13> */
.L_x_280:
[----:B------:R-:W-:Y:S05]  /*1bc40*/  BSYNC B1 ;  /* 0x0000000000017941 */ /* 0x000fea0003800000 */
.L_x_279:
        /* <DEDUP_REMOVED lines=13> */
.L_x_282:
[----:B------:R-:W-:Y:S05]  /*1bd20*/  BSYNC B1 ;  /* 0x0000000000017941 */ /* 0x000fea0003800000 */
.L_x_281:
        /* <DEDUP_REMOVED lines=13> */
.L_x_284:
[----:B------:R-:W-:Y:S05]  /*1be00*/  BSYNC B1 ;  /* 0x0000000000017941 */ /* 0x000fea0003800000 */
.L_x_283:
        /* <DEDUP_REMOVED lines=13> */
.L_x_286:
[----:B------:R-:W-:Y:S05]  /*1bee0*/  BSYNC B1 ;  /* 0x0000000000017941 */ /* 0x000fea0003800000 */
.L_x_285:
        /* <DEDUP_REMOVED lines=13> */
.L_x_288:
[----:B------:R-:W-:Y:S05]  /*1bfc0*/  BSYNC B1 ;  /* 0x0000000000017941 */ /* 0x000fea0003800000 */
.L_x_287:
        /* <DEDUP_REMOVED lines=13> */
.L_x_290:
[----:B------:R-:W-:Y:S05]  /*1c0a0*/  BSYNC B1 ;  /* 0x0000000000017941 */ /* 0x000fea0003800000 */
.L_x_289:
        /* <DEDUP_REMOVED lines=13> */
.L_x_292:
[----:B------:R-:W-:Y:S05]  /*1c180*/  BSYNC B1 ;  /* 0x0000000000017941 */ /* 0x000fea0003800000 */
.L_x_291:
        /* <DEDUP_REMOVED lines=13> */
.L_x_294:
[----:B------:R-:W-:Y:S05]  /*1c260*/  BSYNC B1 ;  /* 0x0000000000017941 */ /* 0x000fea0003800000 */
.L_x_293:
[----:B------:R-:W2:Y:S01]  /*1c270*/  LDL.LU R7, [R1+0x24c] ;  /* 0x00024c0001077983 */ /* 0x000ea20000300800 */
[----:B-----5:R-:W-:Y:S01]  /*1c280*/  LOP3.LUT R4, R4, 0xff, RZ, 0xc0, !PT ;  /* 0x000000ff04047812 */ /* 0x020fe200078ec0ff */
[----:B------:R-:W-:Y:S01]  /*1c290*/  BSSY B1, `(.L_x_295) ;  /* 0x0000013000017945 */ /* 0x000fe20003800000 */
[----:B0-----:R-:W-:Y:S02]  /*1c2a0*/  IADD3 R5, P1, R35, 0x80, RZ ;  /* 0x0000008023057810 */ /* 0x001fe40007f3e0ff */
[----:B------:R-:W-:-:S03]  /*1c2b0*/  F2FP.F16.E4M3.UNPACK_B R4, R4 ;  /* 0x00000004ff04723e */ /* 0x000fc600020006ff */
[----:B--234-:R-:W-:Y:S01]  /*1c2c0*/  IMAD.X R2, RZ, RZ, R39, P1 ;  /* 0x000000ffff027224 */ /* 0x01cfe200008e0627 */
[----:B------:R-:W-:Y:S01]  /*1c2d0*/  ISETP.GE.AND P1, PT, R34, 0x81, PT ;  /* 0x000000812200780c */ /* 0x000fe20003f26270 */
[----:B------:R-:W-:Y:S02]  /*1c2e0*/  HADD2.F32 R4, -RZ, R4.H0_H0 ;  /* 0x20000004ff047230 */ /* 0x000fe40000004100 */
[----:B------:R-:W-:Y:S01]  /*1c2f0*/  IMAD R6, R2, UR6, RZ ;  /* 0x0000000602067c24 */ /* 0x000fe2000f8e02ff */
[----:B------:R-:W-:Y:S01]  /*1c300*/  ISETP.LT.OR P5, PT, R0, 0x1, !P1 ;  /* 0x000000010000780c */ /* 0x000fe20004fa1670 */
[----:B------:R-:W-:-:S04]  /*1c310*/  IMAD.WIDE.U32 R2, R5, UR6, R36 ;  /* 0x0000000605027c25 */ /* 0x000fc8000f8e0024 */
[----:B------:R-:W-:Y:S01]  /*1c320*/  FMUL R4, R4, UR21 ;  /* 0x0000001504047c20 */ /* 0x000fe20008400000 */
[----:B------:R-:W-:Y:S01]  /*1c330*/  IMAD R5, R5, UR7, R6 ;  /* 0x0000000705057c24 */ /* 0x000fe2000f8e0206 */
[----:B------:R-:W-:-:S04]  /*1c340*/  IADD3 R2, P3, R2, UR8, RZ ;  /* 0x0000000802027c10 */ /* 0x000fc8000ff7e0ff */
[----:B------:R-:W-:Y:S01]  /*1c350*/  IADD3.X R3, R3, UR9, R5, P3, !PT ;  /* 0x0000000903037c10 */ /* 0x000fe20009ffe405 */
[----:B------:R-:W-:-:S05]  /*1c360*/  FFMA R4, R7, UR20, R4 ;  /* 0x0000001407047c23 */ /* 0x000fca0008000004 */
[----:B------:R-:W-:Y:S02]  /*1c370*/  F2FP.SATFINITE.E4M3.F32.PACK_AB_MERGE_C R7, RZ, R4, RZ ;  /* 0x00000004ff07723e */ /* 0x000fe400048070ff */
[----:B------:R-:W-:-:S03]  /*1c380*/  PRMT R4, RZ, 0x7610, R4 ;  /* 0x00007610ff047816 */ /* 0x000fc60000000004 */
[----:B------:R0:W-:Y:S01]  /*1c390*/  @!P2 STG.E.U8 desc[UR14][R26.64+0xf9], R7 ;  /* 0x0000f9071a00a986 */ /* 0x0001e2000c10110e */
[----:B------:R-:W-:Y:S05]  /*1c3a0*/  @P5 BRA `(.L_x_296) ;  /* 0x0000000000045947 */ /* 0x000fea0003800000 */
[----:B------:R2:W5:Y:S02]  /*1c3b0*/  LDG.E.U8 R4, desc[UR14][R2.64] ;  /* 0x0000000e02047981 */ /* 0x000564000c1e1100 */
.L_x_296:
[----:B------:R-:W-:Y:S05]  /*1c3c0*/  BSYNC B1 ;  /* 0x0000000000017941 */ /* 0x000fea0003800000 */
.L_x_295:
[----:B------:R-:W3:Y:S01]  /*1c3d0*/  LDL.LU R5, [R1+0x250] ;  /* 0x0002500001057983 */ /* 0x000ee20000300800 */
        /* <DEDUP_REMOVED lines=12> */
.L_x_298:
[----:B------:R-:W-:Y:S05]  /*1c4a0*/  BSYNC B1 ;  /* 0x0000000000017941 */ /* 0x000fea0003800000 */
.L_x_297:
[----:B---3--:R-:W3:Y:S01]  /*1c4b0*/  LDL.LU R5, [R1+0x254] ;  /* 0x0002540001057983 */ /* 0x008ee20000300800 */
[----:B-----5:R-:W-:Y:S01]  /*1c4c0*/  LOP3.LUT R4, R4, 0xff, RZ, 0xc0, !PT ;  /* 0x000000ff04047812 */ /* 0x020fe200078ec0ff */
[----:B------:R-:W-:Y:S01]  /*1c4d0*/  BSSY B1, `(.L_x_299) ;  /* 0x0000013000017945 */ /* 0x000fe20003800000 */
[----:B------:R-:W-:Y:S02]  /*1c4e0*/  IADD3 R35, P2, R35, 0x88, RZ ;  /* 0x0000008823237810 */ /* 0x000fe40007f5e0ff */
[----:B------:R-:W-:Y:S02]  /*1c4f0*/  F2FP.F16.E4M3.UNPACK_B R4, R4 ;  /* 0x00000004ff04723e */ /* 0x000fe400020006ff */
[----:B------:R-:W-:Y:S01]  /*1c500*/  PRMT R6, RZ, 0x7610, R6 ;  /* 0x00007610ff067816 */ /* 0x000fe20000000006 */
[----:B------:R-:W-:Y:S01]  /*1c510*/  IMAD.X R38, RZ, RZ, R39, P2 ;  /* 0x000000ffff267224 */ /* 0x000fe200010e0627 */
[----:B------:R-:W-:Y:S01]  /*1c520*/  ISETP.GE.AND P2, PT, R34, 0x89, PT ;  /* 0x000000892200780c */ /* 0x000fe20003f46270 */
[----:B------:R-:W-:-:S02]  /*1c530*/  HADD2.F32 R4, -RZ, R4.H0_H0 ;  /* 0x20000004ff047230 */ /* 0x000fc40000004100 */
[----:B------:R-:W-:Y:S01]  /*1c540*/  IMAD R38, R38, UR6, RZ ;  /* 0x0000000626267c24 */ /* 0x000fe2000f8e02ff */
[----:B------:R-:W-:Y:S01]  /*1c550*/  ISETP.LT.OR P5, PT, R0, 0x1, !P2 ;  /* 0x000000010000780c */ /* 0x000fe200057a1670 */
[----:B------:R-:W-:-:S04]  /*1c560*/  IMAD.WIDE.U32 R36, R35, UR6, R36 ;  /* 0x0000000623247c25 */ /* 0x000fc8000f8e0024 */
[----:B------:R-:W-:Y:S01]  /*1c570*/  FMUL R4, R4, UR21 ;  /* 0x0000001504047c20 */ /* 0x000fe20008400000 */
[----:B------:R-:W-:-:S03]  /*1c580*/  IMAD R35, R35, UR7, R38 ;  /* 0x0000000723237c24 */ /* 0x000fc6000f8e0226 */
[----:B---3--:R-:W-:Y:S01]  /*1c590*/  FFMA R5, R5, UR20, R4 ;  /* 0x0000001405057c23 */ /* 0x008fe20008000004 */
[----:B------:R-:W-:-:S04]  /*1c5a0*/  IADD3 R4, P6, R36, UR8, RZ ;  /* 0x0000000824047c10 */ /* 0x000fc8000ffde0ff */
[----:B0-----:R-:W-:Y:S02]  /*1c5b0*/  F2FP.SATFINITE.E4M3.F32.PACK_AB_MERGE_C R7, RZ, R5, RZ ;  /* 0x00000005ff07723e */ /* 0x001fe400048070ff */
[----:B------:R-:W-:-:S03]  /*1c5c0*/  IADD3.X R5, R37, UR9, R35, P6, !PT ;  /* 0x0000000925057c10 */ /* 0x000fc6000b7fe423 */
[----:B------:R0:W-:Y:S01]  /*1c5d0*/  @!P3 STG.E.U8 desc[UR14][R30.64+0x1], R7 ;  /* 0x000001071e00b986 */ /* 0x0001e2000c10110e */
[----:B------:R-:W-:Y:S05]  /*1c5e0*/  @P5 BRA `(.L_x_300) ;  /* 0x0000000000045947 */ /* 0x000fea0003800000 */
[----:B------:R3:W5:Y:S02]  /*1c5f0*/  LDG.E.U8 R6, desc[UR14][R4.64] ;  /* 0x0000000e04067981 */ /* 0x000764000c1e1100 */
.L_x_300:
[----:B------:R-:W-:Y:S05]  /*1c600*/  BSYNC B1 ;  /* 0x0000000000017941 */ /* 0x000fea0003800000 */
.L_x_299:
        /* <DEDUP_REMOVED lines=13> */
.L_x_302:
[----:B------:R-:W-:Y:S05]  /*1c6e0*/  BSYNC B1 ;  /* 0x0000000000017941 */ /* 0x000fea0003800000 */
.L_x_301:
        /* <DEDUP_REMOVED lines=13> */
.L_x_304:
[----:B------:R-:W-:Y:S05]  /*1c7c0*/  BSYNC B1 ;  /* 0x0000000000017941 */ /* 0x000fea0003800000 */
.L_x_303:
        /* <DEDUP_REMOVED lines=13> */
.L_x_306:
[----:B------:R-:W-:Y:S05]  /*1c8a0*/  BSYNC B1 ;  /* 0x0000000000017941 */ /* 0x000fea0003800000 */
.L_x_305:
        /* <DEDUP_REMOVED lines=13> */
.L_x_308:
[----:B------:R-:W-:Y:S05]  /*1c980*/  BSYNC B1 ;  /* 0x0000000000017941 */ /* 0x000fea0003800000 */
.L_x_307:
        /* <DEDUP_REMOVED lines=13> */
.L_x_310:
[----:B------:R-:W-:Y:S05]  /*1ca60*/  BSYNC B1 ;  /* 0x0000000000017941 */ /* 0x000fea0003800000 */
.L_x_309:
        /* <DEDUP_REMOVED lines=13> */
.L_x_312:
[----:B------:R-:W-:Y:S05]  /*1cb40*/  BSYNC B1 ;  /* 0x0000000000017941 */ /* 0x000fea0003800000 */
.L_x_311:
        /* <DEDUP_REMOVED lines=13> */
.L_x_314:
[----:B------:R-:W-:Y:S05]  /*1cc20*/  BSYNC B1 ;  /* 0x0000000000017941 */ /* 0x000fea0003800000 */
.L_x_313:
        /* <DEDUP_REMOVED lines=13> */
.L_x_316:
[----:B------:R-:W-:Y:S05]  /*1cd00*/  BSYNC B1 ;  /* 0x0000000000017941 */ /* 0x000fea0003800000 */
.L_x_315:
        /* <DEDUP_REMOVED lines=13> */
.L_x_318:
[----:B------:R-:W-:Y:S05]  /*1cde0*/  BSYNC B1 ;  /* 0x0000000000017941 */ /* 0x000fea0003800000 */
.L_x_317:
        /* <DEDUP_REMOVED lines=13> */
.L_x_320:
[----:B------:R-:W-:Y:S05]  /*1cec0*/  BSYNC B1 ;  /* 0x0000000000017941 */ /* 0x000fea0003800000 */
.L_x_319:
        /* <DEDUP_REMOVED lines=13> */
.L_x_322:
[----:B------:R-:W-:Y:S05]  /*1cfa0*/  BSYNC B1 ;  /* 0x0000000000017941 */ /* 0x000fea0003800000 */
.L_x_321:
        /* <DEDUP_REMOVED lines=13> */
.L_x_324:
[----:B------:R-:W-:Y:S05]  /*1d080*/  BSYNC B1 ;  /* 0x0000000000017941 */ /* 0x000fea0003800000 */
.L_x_323:
        /* <DEDUP_REMOVED lines=13> */
.L_x_326:
[----:B------:R-:W-:Y:S05]  /*1d160*/  BSYNC B1 ;  /* 0x0000000000017941 */ /* 0x000fea0003800000 */
.L_x_325:
        /* <DEDUP_REMOVED lines=13> */
.L_x_328:
[----:B------:R-:W-:Y:S05]  /*1d240*/  BSYNC B1 ;  /* 0x0000000000017941 */ /* 0x000fea0003800000 */
.L_x_327:
        /* <DEDUP_REMOVED lines=13> */
.L_x_330:
[----:B------:R-:W-:Y:S05]  /*1d320*/  BSYNC B1 ;  /* 0x0000000000017941 */ /* 0x000fea0003800000 */
.L_x_329:
        /* <DEDUP_REMOVED lines=13> */
.L_x_332:
[----:B------:R-:W-:Y:S05]  /*1d400*/  BSYNC B1 ;  /* 0x0000000000017941 */ /* 0x000fea0003800000 */
.L_x_331:
        /* <DEDUP_REMOVED lines=13> */
.L_x_334:
[----:B------:R-:W-:Y:S05]  /*1d4e0*/  BSYNC B1 ;  /* 0x0000000000017941 */ /* 0x000fea0003800000 */
.L_x_333:
        /* <DEDUP_REMOVED lines=13> */
.L_x_336:
[----:B------:R-:W-:Y:S05]  /*1d5c0*/  BSYNC B1 ;  /* 0x0000000000017941 */ /* 0x000fea0003800000 */
.L_x_335:
        /* <DEDUP_REMOVED lines=13> */
.L_x_338:
[----:B------:R-:W-:Y:S05]  /*1d6a0*/  BSYNC B1 ;  /* 0x0000000000017941 */ /* 0x000fea0003800000 */
.L_x_337:
        /* <DEDUP_REMOVED lines=13> */
.L_x_340:
[----:B------:R-:W-:Y:S05]  /*1d780*/  BSYNC B1 ;  /* 0x0000000000017941 */ /* 0x000fea0003800000 */
.L_x_339:
        /* <DEDUP_REMOVED lines=13> */
.L_x_342:
[----:B------:R-:W-:Y:S05]  /*1d860*/  BSYNC B1 ;  /* 0x0000000000017941 */ /* 0x000fea0003800000 */
.L_x_341:
        /* <DEDUP_REMOVED lines=13> */
.L_x_344:
[----:B------:R-:W-:Y:S05]  /*1d940*/  BSYNC B1 ;  /* 0x0000000000017941 */ /* 0x000fea0003800000 */
.L_x_343:
        /* <DEDUP_REMOVED lines=13> */
.L_x_346:
[----:B------:R-:W-:Y:S05]  /*1da20*/  BSYNC B1 ;  /* 0x0000000000017941 */ /* 0x000fea0003800000 */
.L_x_345:
        /* <DEDUP_REMOVED lines=13> */
.L_x_348:
[----:B------:R-:W-:Y:S05]  /*1db00*/  BSYNC B1 ;  /* 0x0000000000017941 */ /* 0x000fea0003800000 */
.L_x_347:
        /* <DEDUP_REMOVED lines=13> */
.L_x_350:
[----:B------:R-:W-:Y:S05]  /*1dbe0*/  BSYNC B1 ;  /* 0x0000000000017941 */ /* 0x000fea0003800000 */
.L_x_349:
        /* <DEDUP_REMOVED lines=13> */
.L_x_352:
[----:B------:R-:W-:Y:S05]  /*1dcc0*/  BSYNC B1 ;  /* 0x0000000000017941 */ /* 0x000fea0003800000 */
.L_x_351:
        /* <DEDUP_REMOVED lines=13> */
.L_x_354:
[----:B------:R-:W-:Y:S05]  /*1dda0*/  BSYNC B1 ;  /* 0x0000000000017941 */ /* 0x000fea0003800000 */
.L_x_353:
        /* <DEDUP_REMOVED lines=13> */
.L_x_356:
[----:B------:R-:W-:Y:S05]  /*1de80*/  BSYNC B1 ;  /* 0x0000000000017941 */ /* 0x000fea0003800000 */
.L_x_355:
        /* <DEDUP_REMOVED lines=13> */
.L_x_358:
[----:B------:R-:W-:Y:S05]  /*1df60*/  BSYNC B1 ;  /* 0x0000000000017941 */ /* 0x000fea0003800000 */
.L_x_357:
        /* <DEDUP_REMOVED lines=13> */
.L_x_360:
[----:B------:R-:W-:Y:S05]  /*1e040*/  BSYNC B1 ;  /* 0x0000000000017941 */ /* 0x000fea0003800000 */
.L_x_359:
        /* <DEDUP_REMOVED lines=13> */
.L_x_362:
[----:B------:R-:W-:Y:S05]  /*1e120*/  BSYNC B1 ;  /* 0x0000000000017941 */ /* 0x000fea0003800000 */
.L_x_361:
        /* <DEDUP_REMOVED lines=13> */
.L_x_364:
[----:B------:R-:W-:Y:S05]  /*1e200*/  BSYNC B1 ;  /* 0x0000000000017941 */ /* 0x000fea0003800000 */
.L_x_363:
        /* <DEDUP_REMOVED lines=13> */
.L_x_366:
[----:B------:R-:W-:Y:S05]  /*1e2e0*/  BSYNC B1 ;  /* 0x0000000000017941 */ /* 0x000fea0003800000 */
.L_x_365:
        /* <DEDUP_REMOVED lines=13> */
.L_x_368:
[----:B------:R-:W-:Y:S05]  /*1e3c0*/  BSYNC B1 ;  /* 0x0000000000017941 */ /* 0x000fea0003800000 */
.L_x_367:
        /* <DEDUP_REMOVED lines=13> */
.L_x_370:
[----:B------:R-:W-:Y:S05]  /*1e4a0*/  BSYNC B1 ;  /* 0x0000000000017941 */ /* 0x000fea0003800000 */
.L_x_369:
        /* <DEDUP_REMOVED lines=13> */
.L_x_372:
[----:B------:R-:W-:Y:S05]  /*1e580*/  BSYNC B1 ;  /* 0x0000000000017941 */ /* 0x000fea0003800000 */
.L_x_371:
        /* <DEDUP_REMOVED lines=13> */
.L_x_374:
[----:B------:R-:W-:Y:S05]  /*1e660*/  BSYNC B1 ;  /* 0x0000000000017941 */ /* 0x000fea0003800000 */
.L_x_373:
        /* <DEDUP_REMOVED lines=13> */
.L_x_376:
[----:B------:R-:W-:Y:S05]  /*1e740*/  BSYNC B1 ;  /* 0x0000000000017941 */ /* 0x000fea0003800000 */
.L_x_375:
        /* <DEDUP_REMOVED lines=13> */
.L_x_378:
[----:B------:R-:W-:Y:S05]  /*1e820*/  BSYNC B1 ;  /* 0x0000000000017941 */ /* 0x000fea0003800000 */
.L_x_377:
        /* <DEDUP_REMOVED lines=13> */
.L_x_380:
[----:B------:R-:W-:Y:S05]  /*1e900*/  BSYNC B1 ;  /* 0x0000000000017941 */ /* 0x000fea0003800000 */
.L_x_379:
        /* <DEDUP_REMOVED lines=13> */
.L_x_382:
[----:B------:R-:W-:Y:S05]  /*1e9e0*/  BSYNC B1 ;  /* 0x0000000000017941 */ /* 0x000fea0003800000 */
.L_x_381:
        /* <DEDUP_REMOVED lines=13> */
.L_x_384:
[----:B------:R-:W-:Y:S05]  /*1eac0*/  BSYNC B1 ;  /* 0x0000000000017941 */ /* 0x000fea0003800000 */
.L_x_383:
        /* <DEDUP_REMOVED lines=13> */
.L_x_386:
[----:B------:R-:W-:Y:S05]  /*1eba0*/  BSYNC B1 ;  /* 0x0000000000017941 */ /* 0x000fea0003800000 */
.L_x_385:
        /* <DEDUP_REMOVED lines=13> */
.L_x_388:
[----:B------:R-:W-:Y:S05]  /*1ec80*/  BSYNC B1 ;  /* 0x0000000000017941 */ /* 0x000fea0003800000 */
.L_x_387:
        /* <DEDUP_REMOVED lines=13> */
.L_x_390:
[----:B------:R-:W-:Y:S05]  /*1ed60*/  BSYNC B1 ;  /* 0x0000000000017941 */ /* 0x000fea0003800000 */
.L_x_389:
        /* <DEDUP_REMOVED lines=13> */
.L_x_392:
[----:B------:R-:W-:Y:S05]  /*1ee40*/  BSYNC B1 ;  /* 0x0000000000017941 */ /* 0x000fea0003800000 */
.L_x_391:
        /* <DEDUP_REMOVED lines=13> */
.L_x_394:
[----:B------:R-:W-:Y:S05]  /*1ef20*/  BSYNC B1 ;  /* 0x0000000000017941 */ /* 0x000fea0003800000 */
.L_x_393:
        /* <DEDUP_REMOVED lines=13> */
.L_x_396:
[----:B------:R-:W-:Y:S05]  /*1f000*/  BSYNC B1 ;  /* 0x0000000000017941 */ /* 0x000fea0003800000 */
.L_x_395:
        /* <DEDUP_REMOVED lines=13> */
.L_x_398:
[----:B------:R-:W-:Y:S05]  /*1f0e0*/  BSYNC B1 ;  /* 0x0000000000017941 */ /* 0x000fea0003800000 */
.L_x_397:
        /* <DEDUP_REMOVED lines=13> */
.L_x_400:
[----:B------:R-:W-:Y:S05]  /*1f1c0*/  BSYNC B1 ;  /* 0x0000000000017941 */ /* 0x000fea0003800000 */
.L_x_399:
        /* <DEDUP_REMOVED lines=13> */
.L_x_402:
[----:B------:R-:W-:Y:S05]  /*1f2a0*/  BSYNC B1 ;  /* 0x0000000000017941 */ /* 0x000fea0003800000 */
.L_x_401:
        /* <DEDUP_REMOVED lines=13> */
.L_x_404:
[----:B------:R-:W-:Y:S05]  /*1f380*/  BSYNC B1 ;  /* 0x0000000000017941 */ /* 0x000fea0003800000 */
.L_x_403:
        /* <DEDUP_REMOVED lines=13> */
.L_x_406:
[----:B------:R-:W-:Y:S05]  /*1f460*/  BSYNC B1 ;  /* 0x0000000000017941 */ /* 0x000fea0003800000 */
.L_x_405:
        /* <DEDUP_REMOVED lines=13> */
.L_x_408:
[----:B------:R-:W-:Y:S05]  /*1f540*/  BSYNC B1 ;  /* 0x0000000000017941 */ /* 0x000fea0003800000 */
.L_x_407:
        /* <DEDUP_REMOVED lines=13> */
.L_x_410:
[----:B------:R-:W-:Y:S05]  /*1f620*/  BSYNC B1 ;  /* 0x0000000000017941 */ /* 0x000fea0003800000 */
.L_x_409:
        /* <DEDUP_REMOVED lines=13> */
.L_x_412:
[----:B------:R-:W-:Y:S05]  /*1f700*/  BSYNC B1 ;  /* 0x0000000000017941 */ /* 0x000fea0003800000 */
.L_x_411:
        /* <DEDUP_REMOVED lines=13> */
.L_x_414:
[----:B------:R-:W-:Y:S05]  /*1f7e0*/  BSYNC B1 ;  /* 0x0000000000017941 */ /* 0x000fea0003800000 */
.L_x_413:
        /* <DEDUP_REMOVED lines=13> */
.L_x_416:
[----:B------:R-:W-:Y:S05]  /*1f8c0*/  BSYNC B1 ;  /* 0x0000000000017941 */ /* 0x000fea0003800000 */
.L_x_415:
        /* <DEDUP_REMOVED lines=13> */
.L_x_418:
[----:B------:R-:W-:Y:S05]  /*1f9a0*/  BSYNC B1 ;  /* 0x0000000000017941 */ /* 0x000fea0003800000 */
.L_x_417:
        /* <DEDUP_REMOVED lines=13> */
.L_x_420:
[----:B------:R-:W-:Y:S05]  /*1fa80*/  BSYNC B1 ;  /* 0x0000000000017941 */ /* 0x000fea0003800000 */
.L_x_419:
        /* <DEDUP_REMOVED lines=13> */
.L_x_422:
[----:B------:R-:W-:Y:S05]  /*1fb60*/  BSYNC B1 ;  /* 0x0000000000017941 */ /* 0x000fea0003800000 */
.L_x_421:
        /* <DEDUP_REMOVED lines=13> */
.L_x_424:
[----:B------:R-:W-:Y:S05]  /*1fc40*/  BSYNC B1 ;  /* 0x0000000000017941 */ /* 0x000fea0003800000 */
.L_x_423:
        /* <DEDUP_REMOVED lines=13> */
.L_x_426:
[----:B------:R-:W-:Y:S05]  /*1fd20*/  BSYNC B1 ;  /* 0x0000000000017941 */ /* 0x000fea0003800000 */
.L_x_425:
        /* <DEDUP_REMOVED lines=13> */
.L_x_428:
[----:B------:R-:W-:Y:S05]  /*1fe00*/  BSYNC B1 ;  /* 0x0000000000017941 */ /* 0x000fea0003800000 */
.L_x_427:
        /* <DEDUP_REMOVED lines=13> */
.L_x_430:
[----:B------:R-:W-:Y:S05]  /*1fee0*/  BSYNC B1 ;  /* 0x0000000000017941 */ /* 0x000fea0003800000 */
.L_x_429:
        /* <DEDUP_REMOVED lines=13> */
.L_x_432:
[----:B------:R-:W-:Y:S05]  /*1ffc0*/  BSYNC B1 ;  /* 0x0000000000017941 */ /* 0x000fea0003800000 */
.L_x_431:
        /* <DEDUP_REMOVED lines=13> */
.L_x_434:
[----:B------:R-:W-:Y:S05]  /*200a0*/  BSYNC B1 ;  /* 0x0000000000017941 */ /* 0x000fea0003800000 */
.L_x_433:
        /* <DEDUP_REMOVED lines=13> */
.L_x_436:
[----:B------:R-:W-:Y:S05]  /*20180*/  BSYNC B1 ;  /* 0x0000000000017941 */ /* 0x000fea0003800000 */
.L_x_435:
        /* <DEDUP_REMOVED lines=13> */
.L_x_438:
[----:B------:R-:W-:Y:S05]  /*20260*/  BSYNC B1 ;  /* 0x0000000000017941 */ /* 0x000fea0003800000 */
.L_x_437:
        /* <DEDUP_REMOVED lines=13> */
.L_x_440:
[----:B------:R-:W-:Y:S05]  /*20340*/  BSYNC B1 ;  /* 0x0000000000017941 */ /* 0x000fea0003800000 */
.L_x_439:
        /* <DEDUP_REMOVED lines=13> */
.L_x_442:
[----:B------:R-:W-:Y:S05]  /*20420*/  BSYNC B1 ;  /* 0x0000000000017941 */ /* 0x000fea0003800000 */
.L_x_441:
        /* <DEDUP_REMOVED lines=13> */
.L_x_444:
[----:B------:R-:W-:Y:S05]  /*20500*/  BSYNC B1 ;  /* 0x0000000000017941 */ /* 0x000fea0003800000 */
.L_x_443:
        /* <DEDUP_REMOVED lines=13> */
.L_x_446:
[----:B------:R-:W-:Y:S05]  /*205e0*/  BSYNC B1 ;  /* 0x0000000000017941 */ /* 0x000fea0003800000 */
.L_x_445:
        /* <DEDUP_REMOVED lines=13> */
.L_x_448:
[----:B------:R-:W-:Y:S05]  /*206c0*/  BSYNC B1 ;  /* 0x0000000000017941 */ /* 0x000fea0003800000 */
.L_x_447:
        /* <DEDUP_REMOVED lines=13> */
.L_x_450:
[----:B------:R-:W-:Y:S05]  /*207a0*/  BSYNC B1 ;  /* 0x0000000000017941 */ /* 0x000fea0003800000 */
.L_x_449:
        /* <DEDUP_REMOVED lines=13> */
.L_x_452:
[----:B------:R-:W-:Y:S05]  /*20880*/  BSYNC B1 ;  /* 0x0000000000017941 */ /* 0x000fea0003800000 */
.L_x_451:
        /* <DEDUP_REMOVED lines=13> */
.L_x_454:
[----:B------:R-:W-:Y:S05]  /*20960*/  BSYNC B1 ;  /* 0x0000000000017941 */ /* 0x000fea0003800000 */
.L_x_453:
        /* <DEDUP_REMOVED lines=13> */
.L_x_456:
[----:B------:R-:W-:Y:S05]  /*20a40*/  BSYNC B1 ;  /* 0x0000000000017941 */ /* 0x000fea0003800000 */
.L_x_455:
        /* <DEDUP_REMOVED lines=13> */
.L_x_458:
[----:B------:R-:W-:Y:S05]  /*20b20*/  BSYNC B1 ;  /* 0x0000000000017941 */ /* 0x000fea0003800000 */
.L_x_457:
        /* <DEDUP_REMOVED lines=13> */
.L_x_460:
[----:B------:R-:W-:Y:S05]  /*20c00*/  BSYNC B1 ;  /* 0x0000000000017941 */ /* 0x000fea0003800000 */
.L_x_459:
        /* <DEDUP_REMOVED lines=13> */
.L_x_462:
[----:B------:R-:W-:Y:S05]  /*20ce0*/  BSYNC B1 ;  /* 0x0000000000017941 */ /* 0x000fea0003800000 */
.L_x_461:
        /* <DEDUP_REMOVED lines=13> */
.L_x_464:
[----:B------:R-:W-:Y:S05]  /*20dc0*/  BSYNC B1 ;  /* 0x0000000000017941 */ /* 0x000fea0003800000 */
.L_x_463:
        /* <DEDUP_REMOVED lines=13> */
.L_x_466:
[----:B------:R-:W-:Y:S05]  /*20ea0*/  BSYNC B1 ;  /* 0x0000000000017941 */ /* 0x000fea0003800000 */
.L_x_465:
        /* <DEDUP_REMOVED lines=13> */
.L_x_468:
[----:B------:R-:W-:Y:S05]  /*20f80*/  BSYNC B1 ;  /* 0x0000000000017941 */ /* 0x000fea0003800000 */
.L_x_467:
        /* <DEDUP_REMOVED lines=13> */
.L_x_470:
[----:B------:R-:W-:Y:S05]  /*21060*/  BSYNC B1 ;  /* 0x0000000000017941 */ /* 0x000fea0003800000 */
.L_x_469:
        /* <DEDUP_REMOVED lines=13> */
.L_x_472:
[----:B------:R-:W-:Y:S05]  /*21140*/  BSYNC B1 ;  /* 0x0000000000017941 */ /* 0x000fea0003800000 */
.L_x_471:
        /* <DEDUP_REMOVED lines=13> */
.L_x_474:
[----:B------:R-:W-:Y:S05]  /*21220*/  BSYNC B1 ;  /* 0x0000000000017941 */ /* 0x000fea0003800000 */
.L_x_473:
        /* <DEDUP_REMOVED lines=13> */
.L_x_476:
[----:B------:R-:W-:Y:S05]  /*21300*/  BSYNC B1 ;  /* 0x0000000000017941 */ /* 0x000fea0003800000 */
.L_x_475:
        /* <DEDUP_REMOVED lines=13> */
.L_x_478:
[----:B------:R-:W-:Y:S05]  /*213e0*/  BSYNC B1 ;  /* 0x0000000000017941 */ /* 0x000fea0003800000 */
.L_x_477:
        /* <DEDUP_REMOVED lines=13> */
.L_x_480:
[----:B------:R-:W-:Y:S05]  /*214c0*/  BSYNC B1 ;  /* 0x0000000000017941 */ /* 0x000fea0003800000 */
.L_x_479:
        /* <DEDUP_REMOVED lines=13> */
.L_x_482:
[----:B------:R-:W-:Y:S05]  /*215a0*/  BSYNC B1 ;  /* 0x0000000000017941 */ /* 0x000fea0003800000 */
.L_x_481:
        /* <DEDUP_REMOVED lines=13> */
.L_x_484:
[----:B------:R-:W-:Y:S05]  /*21680*/  BSYNC B1 ;  /* 0x0000000000017941 */ /* 0x000fea0003800000 */
.L_x_483:
        /* <DEDUP_REMOVED lines=13> */
.L_x_486:
[----:B------:R-:W-:Y:S05]  /*21760*/  BSYNC B1 ;  /* 0x0000000000017941 */ /* 0x000fea0003800000 */
.L_x_485:
        /* <DEDUP_REMOVED lines=13> */
.L_x_488:
[----:B------:R-:W-:Y:S05]  /*21840*/  BSYNC B1 ;  /* 0x0000000000017941 */ /* 0x000fea0003800000 */
.L_x_487:
        /* <DEDUP_REMOVED lines=13> */
.L_x_490:
[----:B------:R-:W-:Y:S05]  /*21920*/  BSYNC B1 ;  /* 0x0000000000017941 */ /* 0x000fea0003800000 */
.L_x_489:
        /* <DEDUP_REMOVED lines=13> */
.L_x_492:
[----:B------:R-:W-:Y:S05]  /*21a00*/  BSYNC B1 ;  /* 0x0000000000017941 */ /* 0x000fea0003800000 */
.L_x_491:
        /* <DEDUP_REMOVED lines=13> */
.L_x_494:
[----:B------:R-:W-:Y:S05]  /*21ae0*/  BSYNC B1 ;  /* 0x0000000000017941 */ /* 0x000fea0003800000 */
.L_x_493:
        /* <DEDUP_REMOVED lines=13> */
.L_x_496:
[----:B------:R-:W-:Y:S05]  /*21bc0*/  BSYNC B1 ;  /* 0x0000000000017941 */ /* 0x000fea0003800000 */
.L_x_495:
        /* <DEDUP_REMOVED lines=13> */
.L_x_498:
[----:B------:R-:W-:Y:S05]  /*21ca0*/  BSYNC B1 ;  /* 0x0000000000017941 */ /* 0x000fea0003800000 */
.L_x_497:
        /* <DEDUP_REMOVED lines=13> */
.L_x_500:
[----:B------:R-:W-:Y:S05]  /*21d80*/  BSYNC B1 ;  /* 0x0000000000017941 */ /* 0x000fea0003800000 */
.L_x_499:
        /* <DEDUP_REMOVED lines=13> */
.L_x_502:
[----:B------:R-:W-:Y:S05]  /*21e60*/  BSYNC B1 ;  /* 0x0000000000017941 */ /* 0x000fea0003800000 */
.L_x_501:
        /* <DEDUP_REMOVED lines=13> */
.L_x_504:
[----:B------:R-:W-:Y:S05]  /*21f40*/  BSYNC B1 ;  /* 0x0000000000017941 */ /* 0x000fea0003800000 */
.L_x_503:
        /* <DEDUP_REMOVED lines=13> */
.L_x_506:
[----:B------:R-:W-:Y:S05]  /*22020*/  BSYNC B1 ;  /* 0x0000000000017941 */ /* 0x000fea0003800000 */
.L_x_505:
        /* <DEDUP_REMOVED lines=13> */
.L_x_508:
[----:B------:R-:W-:Y:S05]  /*22100*/  BSYNC B1 ;  /* 0x0000000000017941 */ /* 0x000fea0003800000 */
.L_x_507:
        /* <DEDUP_REMOVED lines=13> */
.L_x_510:
[----:B------:R-:W-:Y:S05]  /*221e0*/  BSYNC B1 ;  /* 0x0000000000017941 */ /* 0x000fea0003800000 */
.L_x_509:
        /* <DEDUP_REMOVED lines=13> */
.L_x_512:
[----:B------:R-:W-:Y:S05]  /*222c0*/  BSYNC B1 ;  /* 0x0000000000017941 */ /* 0x000fea0003800000 */
.L_x_511:
        /* <DEDUP_REMOVED lines=13> */
.L_x_514:
[----:B------:R-:W-:Y:S05]  /*223a0*/  BSYNC B1 ;  /* 0x0000000000017941 */ /* 0x000fea0003800000 */
.L_x_513:
        /* <DEDUP_REMOVED lines=13> */
.L_x_516:
[----:B------:R-:W-:Y:S05]  /*22480*/  BSYNC B1 ;  /* 0x0000000000017941 */ /* 0x000fea0003800000 */
.L_x_515:
        /* <DEDUP_REMOVED lines=13> */
.L_x_518:
[----:B------:R-:W-:Y:S05]  /*22560*/  BSYNC B1 ;  /* 0x0000000000017941 */ /* 0x000fea0003800000 */
.L_x_517:
        /* <DEDUP_REMOVED lines=13> */
.L_x_520:
[----:B------:R-:W-:Y:S05]  /*22640*/  BSYNC B1 ;  /* 0x0000000000017941 */ /* 0x000fea0003800000 */
.L_x_519:
        /* <DEDUP_REMOVED lines=13> */
.L_x_522:
[----:B------:R-:W-:Y:S05]  /*22720*/  BSYNC B1 ;  /* 0x0000000000017941 */ /* 0x000fea0003800000 */
.L_x_521:
        /* <DEDUP_REMOVED lines=13> */
.L_x_524:
[----:B------:R-:W-:Y:S05]  /*22800*/  BSYNC B1 ;  /* 0x0000000000017941 */ /* 0x000fea0003800000 */
.L_x_523:
        /* <DEDUP_REMOVED lines=13> */
.L_x_526:
[----:B------:R-:W-:Y:S05]  /*228e0*/  BSYNC B1 ;  /* 0x0000000000017941 */ /* 0x000fea0003800000 */
.L_x_525:
        /* <DEDUP_REMOVED lines=13> */
.L_x_528:
[----:B------:R-:W-:Y:S05]  /*229c0*/  BSYNC B1 ;  /* 0x0000000000017941 */ /* 0x000fea0003800000 */
.L_x_527:
        /* <DEDUP_REMOVED lines=13> */
.L_x_530:
[----:B------:R-:W-:Y:S05]  /*22aa0*/  BSYNC B1 ;  /* 0x0000000000017941 */ /* 0x000fea0003800000 */
.L_x_529:
        /* <DEDUP_REMOVED lines=13> */
.L_x_532:
[----:B------:R-:W-:Y:S05]  /*22b80*/  BSYNC B1 ;  /* 0x0000000000017941 */ /* 0x000fea0003800000 */
.L_x_531:
        /* <DEDUP_REMOVED lines=13> */
.L_x_534:
[----:B------:R-:W-:Y:S05]  /*22c60*/  BSYNC B1 ;  /* 0x0000000000017941 */ /* 0x000fea0003800000 */
.L_x_533:
        /* <DEDUP_REMOVED lines=13> */
.L_x_536:
[----:B------:R-:W-:Y:S05]  /*22d40*/  BSYNC B1 ;  /* 0x0000000000017941 */ /* 0x000fea0003800000 */
.L_x_535:
        /* <DEDUP_REMOVED lines=13> */
.L_x_538:
[----:B------:R-:W-:Y:S05]  /*22e20*/  BSYNC B1 ;  /* 0x0000000000017941 */ /* 0x000fea0003800000 */
.L_x_537:
        /* <DEDUP_REMOVED lines=13> */
.L_x_540:
[----:B------:R-:W-:Y:S05]  /*22f00*/  BSYNC B1 ;  /* 0x0000000000017941 */ /* 0x000fea0003800000 */
.L_x_539:
        /* <DEDUP_REMOVED lines=13> */
.L_x_542:
[----:B------:R-:W-:Y:S05]  /*22fe0*/  BSYNC B1 ;  /* 0x0000000000017941 */ /* 0x000fea0003800000 */
.L_x_541:
        /* <DEDUP_REMOVED lines=13> */
.L_x_544:
[----:B------:R-:W-:Y:S05]  /*230c0*/  BSYNC B1 ;  /* 0x0000000000017941 */ /* 0x000fea0003800000 */
.L_x_543:
        /* <DEDUP_REMOVED lines=13> */
.L_x_546:
[----:B------:R-:W-:Y:S05]  /*231a0*/  BSYNC B1 ;  /* 0x0000000000017941 */ /* 0x000fea0003800000 */
.L_x_545:
[----:B--234-:R-:W2:Y:S01]  /*231b0*/  LDL.LU R3, [R1+0x444] ;  /* 0x0004440001037983 */ /* 0x01cea20000300800 */
[----:B-----5:R-:W-:Y:S01]  /*231c0*/  LOP3.LUT R6, R6, 0xff, RZ, 0xc0, !PT ;  /* 0x000000ff06067812 */ /* 0x020fe200078ec0ff */
[----:B------:R-:W-:Y:S01]  /*231d0*/  BSSY B1, `(.L_x_547) ;  /* 0x000000b000017945 */ /* 0x000fe20003800000 */
[----:B------:R-:W-:Y:S02]  /*231e0*/  ISETP.LT.OR P3, PT, R0, 0xf9, !P2 ;  /* 0x000000f90000780c */ /* 0x000fe40005761670 */
[----:B------:R-:W-:Y:S02]  /*231f0*/  F2FP.F16.E4M3.UNPACK_B R6, R6 ;  /* 0x00000006ff06723e */ /* 0x000fe400020006ff */
[----:B------:R-:W-:-:S03]  /*23200*/  PRMT R2, RZ, 0x7610, R2 ;  /* 0x00007610ff027816 */ /* 0x000fc60000000002 */
[----:B------:R-:W-:-:S05]  /*23210*/  HADD2.F32 R6, -RZ, R6.H0_H0 ;  /* 0x20000006ff067230 */ /* 0x000fca0000004100 */
[----:B------:R-:W-:-:S04]  /*23220*/  FMUL R6, R6, UR21 ;  /* 0x0000001506067c20 */ /* 0x000fc80008400000 */
[----:B--2---:R-:W-:-:S05]  /*23230*/  FFMA R6, R3, UR20, R6 ;  /* 0x0000001403067c23 */ /* 0x004fca0008000006 */
[----:B------:R-:W-:-:S05]  /*23240*/  F2FP.SATFINITE.E4M3.F32.PACK_AB_MERGE_C R3, RZ, R6, RZ ;  /* 0x00000006ff03723e */ /* 0x000fca00048070ff */
[----:B------:R2:W-:Y:S01]  /*23250*/  @!P1 STG.E.U8 desc[UR14][R30.64+0xf9], R3 ;  /* 0x0000f9031e009986 */ /* 0x0005e2000c10110e */
[----:B------:R-:W-:Y:S05]  /*23260*/  @P3 BRA `(.L_x_548) ;  /* 0x0000000000043947 */ /* 0x000fea0003800000 */
[----:B------:R3:W5:Y:S02]  /*23270*/  LDG.E.U8 R2, desc[UR14][R4.64+0xf8] ;  /* 0x0000f80e04027981 */ /* 0x000764000c1e1100 */
.L_x_548:
[----:B------:R-:W-:Y:S05]  /*23280*/  BSYNC B1 ;  /* 0x0000000000017941 */ /* 0x000fea0003800000 */
.L_x_547:
[----:B--2---:R-:W2:Y:S01]  /*23290*/  LDL.LU R3, [R1+0x448] ;  /* 0x0004480001037983 */ /* 0x004ea20000300800 */
        /* <DEDUP_REMOVED lines=12> */
.L_x_550:
[----:B------:R-:W-:Y:S05]  /*23360*/  BSYNC B1 ;  /* 0x0000000000017941 */ /* 0x000fea0003800000 */
.L_x_549:
[----:B------:R-:W-:Y:S05]  /*23370*/  @P2 BRA `(.L_x_551) ;  /* 0x0000004800842947 */ /* 0x000fea0003800000 */
[----:B------:R-:W2:Y:S01]  /*23380*/  LDL.LU R2, [R1+0x44c] ;  /* 0x00044c0001027983 */ /* 0x000ea20000300800 */
[----:B-----5:R-:W-:-:S04]  /*23390*/  LOP3.LUT R0, R0, 0xff, RZ, 0xc0, !PT ;  /* 0x000000ff00007812 */ /* 0x020fc800078ec0ff */
[----:B------:R-:W-:-:S05]  /*233a0*/  F2FP.F16.E4M3.UNPACK_B R0, R0 ;  /* 0x00000000ff00723e */ /* 0x000fca00020006ff */
[----:B------:R-:W-:-:S05]  /*233b0*/  HADD2.F32 R0, -RZ, R0.H0_H0 ;  /* 0x20000000ff007230 */ /* 0x000fca0000004100 */
[----:B------:R-:W-:-:S04]  /*233c0*/  FMUL R0, R0, UR21 ;  /* 0x0000001500007c20 */ /* 0x000fc80008400000 */
[----:B--2---:R-:W-:-:S05]  /*233d0*/  FFMA R0, R2, UR20, R0 ;  /* 0x0000001402007c23 */ /* 0x004fca0008000000 */
[----:B------:R-:W-:-:S05]  /*233e0*/  F2FP.SATFINITE.E4M3.F32.PACK_AB_MERGE_C R3, RZ, R0, RZ ;  /* 0x00000000ff03723e */ /* 0x000fca00048070ff */
[----:B------:R2:W-:Y:S01]  /*233f0*/  STG.E.U8 desc[UR14][R28.64+0xf9], R3 ;  /* 0x0000f9031c007986 */ /* 0x0005e2000c10110e */
[----:B------:R-:W-:Y:S05]  /*23400*/  BRA `(.L_x_551) ;  /* 0x0000004800607947 */ /* 0x000fea0003800000 */
.L_x_38:
[----:B------:R-:W-:Y:S01]  /*23410*/  ISETP.GE.AND P1, PT, R34, 0x1, PT ;  /* 0x000000012200780c */ /* 0x000fe20003f26270 */
[----:B------:R-:W-:Y:S01]  /*23420*/  FMUL R3, R3, UR20 ;  /* 0x0000001403037c20 */ /* 0x000fe20008400000 */
[----:B------:R-:W2:Y:S02]  /*23430*/  LDL.LU R37, [R1+0x200] ;  /* 0x0002000001257983 */ /* 0x000ea40000300800 */
[----:B------:R-:W-:Y:S02]  /*23440*/  ISETP.LT.OR P2, PT, R0, 0x2, !P1 ;  /* 0x000000020000780c */ /* 0x000fe40004f41670 */
[----:B------:R-:W-:Y:S01]  /*23450*/  F2FP.SATFINITE.E4M3.F32.PACK_AB_MERGE_C R3, RZ, R3, RZ ;  /* 0x00000003ff03723e */ /* 0x000fe200048070ff */
[----:B-----5:R-:W-:Y:S01]  /*23460*/  FMUL R2, R2, UR20 ;  /* 0x0000001402027c20 */ /* 0x020fe20008400000 */
[----:B------:R-:W-:Y:S01]  /*23470*/  FMUL R4, R4, UR20 ;  /* 0x0000001404047c20 */ /* 0x000fe20008400000 */
[----:B------:R-:W-:Y:S01]  /*23480*/  FMUL R5, R5, UR20 ;  /* 0x0000001405057c20 */ /* 0x000fe20008400000 */
[----:B------:R-:W-:Y:S01]  /*23490*/  ISETP.LT.OR P5, PT, R0, 0x9, !P1 ;  /* 0x000000090000780c */ /* 0x000fe20004fa1670 */
[----:B------:R-:W-:Y:S01]  /*234a0*/  FMUL R6, R6, UR20 ;  /* 0x0000001406067c20 */ /* 0x000fe20008400000 */
[----:B------:R-:W-:Y:S01]  /*234b0*/  FMUL R7, R7, UR20 ;  /* 0x0000001407077c20 */ /* 0x000fe20008400000 */
[----:B------:R-:W-:Y:S01]  /*234c0*/  FMUL R8, R8, UR20 ;  /* 0x0000001408087c20 */ /* 0x000fe20008400000 */
[----:B------:R-:W-:Y:S01]  /*234d0*/  FMUL R9, R9, UR20 ;  /* 0x0000001409097c20 */ /* 0x000fe20008400000 */
[----:B------:R-:W-:Y:S01]  /*234e0*/  FMUL R10, R10, UR20 ;  /* 0x000000140a0a7c20 */ /* 0x000fe20008400000 */
[----:B------:R-:W-:Y:S01]  /*234f0*/  FMUL R11, R11, UR20 ;  /* 0x000000140b0b7c20 */ /* 0x000fe20008400000 */
[----:B------:R0:W-:Y:S01]  /*23500*/  @!P2 STG.E.U8 desc[UR14][R24.64+0x1], R3 ;  /* 0x000001031800a986 */ /* 0x0001e2000c10110e */
[----:B------:R-:W-:-:S02]  /*23510*/  ISETP.LT.OR P2, PT, R0, 0x1, !P1 ;  /* 0x000000010000780c */ /* 0x000fc40004f41670 */
[----:B------:R-:W-:Y:S01]  /*23520*/  F2FP.SATFINITE.E4M3.F32.PACK_AB_MERGE_C R2, RZ, R2, RZ ;  /* 0x00000002ff02723e */ /* 0x000fe200048070ff */
[----:B------:R-:W-:Y:S01]  /*23530*/  FMUL R12, R12, UR20 ;  /* 0x000000140c0c7c20 */ /* 0x000fe20008400000 */
        /* <DEDUP_REMOVED lines=9> */
[----:B------:R-:W-:Y:S01]  /*235d0*/  @!P2 STG.E.U8 desc[UR14][R24.64], R2 ;  /* 0x000000021800a986 */ /* 0x000fe2000c10110e */
[----:B------:R-:W-:Y:S01]  /*235e0*/  ISETP.GE.AND P2, PT, R34, 0x9, PT ;  /* 0x000000092200780c */ /* 0x000fe20003f46270 */
[----:B------:R-:W-:Y:S01]  /*235f0*/  FMUL R22, R22, UR20 ;  /* 0x0000001416167c20 */ /* 0x000fe20008400000 */
[----:B------:R-:W-:Y:S01]  /*23600*/  FMUL R23, R23, UR20 ;  /* 0x0000001417177c20 */ /* 0x000fe20008400000 */
[----:B------:R-:W-:Y:S01]  /*23610*/  FMUL R152, R152, UR20 ;  /* 0x0000001498987c20 */ /* 0x000fe20008400000 */
[----:B------:R-:W-:Y:S01]  /*23620*/  ISETP.LT.OR P3, PT, R0, 0x1, !P2 ;  /* 0x000000010000780c */ /* 0x000fe20005761670 */
[----:B------:R-:W-:Y:S01]  /*23630*/  FMUL R153, R153, UR20 ;  /* 0x0000001499997c20 */ /* 0x000fe20008400000 */
[----:B------:R-:W-:Y:S01]  /*23640*/  F2FP.SATFINITE.E4M3.F32.PACK_AB_MERGE_C R4, RZ, R4, RZ ;  /* 0x00000004ff04723e */ /* 0x000fe200048070ff */
[----:B------:R-:W-:Y:S01]  /*23650*/  FMUL R154, R154, UR20 ;  /* 0x000000149a9a7c20 */ /* 0x000fe20008400000 */
        /* <DEDUP_REMOVED lines=10> */
[----:B------:R-:W-:-:S02]  /*23700*/  ISETP.LT.OR P3, PT, R0, 0x2, !P2 ;  /* 0x000000020000780c */ /* 0x000fc40005761670 */
        /* <DEDUP_REMOVED lines=11> */
[----:B------:R3:W-:Y:S01]  /*237c0*/  @!P3 STG.E.U8 desc[UR14][R26.64+0x1], R5 ;  /* 0x000001051a00b986 */ /* 0x0007e2000c10110e */
[----:B------:R-:W-:-:S03]  /*237d0*/  ISETP.LT.OR P3, PT, R0, 0xa, !P1 ;  /* 0x0000000a0000780c */ /* 0x000fc60004f61670 */
[----:B------:R-:W-:Y:S01]  /*237e0*/  @!P5 STG.E.U8 desc[UR14][R24.64+0x8], R6 ;  /* 0x000008061800d986 */ /* 0x000fe2000c10110e */
[----:B------:R-:W-:Y:S02]  /*237f0*/  ISETP.LT.OR P5, PT, R0, 0x9, !P2 ;  /* 0x000000090000780c */ /* 0x000fe400057a1670 */
[----:B------:R-:W-:Y:S01]  /*23800*/  F2FP.SATFINITE.E4M3.F32.PACK_AB_MERGE_C R8, RZ, R8, RZ ;  /* 0x00000008ff08723e */ /* 0x000fe200048070ff */
[----:B------:R-:W4:Y:S01]  /*23810*/  LDL.LU R36, [R1+0x204] ;  /* 0x0002040001247983 */ /* 0x000f220000300800 */
[----:B------:R-:W-:Y:S02]  /*23820*/  F2FP.SATFINITE.E4M3.F32.PACK_AB_MERGE_C R9, RZ, R9, RZ ;  /* 0x00000009ff09723e */ /* 0x000fe400048070ff */
[----:B------:R-:W-:Y:S01]  /*23830*/  F2FP.SATFINITE.E4M3.F32.PACK_AB_MERGE_C R10, RZ, R10, RZ ;  /* 0x0000000aff0a723e */ /* 0x000fe200048070ff */
[----:B------:R-:W-:Y:S01]  /*23840*/  FMUL R172, R172, UR20 ;  /* 0x00000014acac7c20 */ /* 0x000fe20008400000 */
[----:B------:R-:W-:Y:S01]  /*23850*/  F2FP.SATFINITE.E4M3.F32.PACK_AB_MERGE_C R11, RZ, R11, RZ ;  /* 0x0000000bff0b723e */ /* 0x000fe200048070ff */
[----:B------:R-:W-:Y:S01]  /*23860*/  @!P3 STG.E.U8 desc[UR14][R24.64+0x9], R7 ;  /* 0x000009071800b986 */ /* 0x000fe2000c10110e */
[----:B------:R-:W-:-:S03]  /*23870*/  ISETP.LT.OR P3, PT, R0, 0xa, !P2 ;  /* 0x0000000a0000780c */ /* 0x000fc60005761670 */
[----:B------:R-:W-:Y:S01]  /*23880*/  @!P5 STG.E.U8 desc[UR14][R26.64+0x8], R8 ;  /* 0x000008081a00d986 */ /* 0x000fe2000c10110e */
[C---:B------:R-:W-:Y:S02]  /*23890*/  ISETP.LT.OR P5, PT, R0.reuse, 0x11, !P1 ;  /* 0x000000110000780c */ /* 0x040fe40004fa1670 */
        /* <DEDUP_REMOVED lines=14> */
[----:B------:R-:W4:Y:S04]  /*23980*/  LDL.LU R32, [R1+0x210] ;  /* 0x0002100001207983 */ /* 0x000f280000300800 */
[----:B------:R-:W-:Y:S01]  /*23990*/  @!P3 STG.E.U8 desc[UR14][R24.64+0x11], R11 ;  /* 0x0000110b1800b986 */ /* 0x000fe2000c10110e */
[----:B------:R-:W-:-:S03]  /*239a0*/  ISETP.LT.OR P3, PT, R0, 0x12, !P2 ;  /* 0x000000120000780c */ /* 0x000fc60005761670 */
[----:B------:R-:W-:Y:S01]  /*239b0*/  @!P5 STG.E.U8 desc[UR14][R26.64+0x10], R12 ;  /* 0x0000100c1a00d986 */ /* 0x000fe2000c10110e */
[----:B------:R-:W-:Y:S02]  /*239c0*/  ISETP.LT.OR P5, PT, R0, 0x19, !P1 ;  /* 0x000000190000780c */ /* 0x000fe40004fa1670 */
[----:B------:R-:W-:Y:S01]  /*239d0*/  F2FP.SATFINITE.E4M3.F32.PACK_AB_MERGE_C R19, RZ, R19, RZ ;  /* 0x00000013ff13723e */ /* 0x000fe200048070ff */
[----:B------:R-:W-:Y:S01]  /*239e0*/  FMUL R174, R174, UR20 ;  /* 0x00000014aeae7c20 */ /* 0x000fe20008400000 */
[----:B------:R-:W-:Y:S01]  /*239f0*/  F2FP.SATFINITE.E4M3.F32.PACK_AB_MERGE_C R20, RZ, R20, RZ ;  /* 0x00000014ff14723e */ /* 0x000fe200048070ff */
[----:B------:R-:W-:Y:S01]  /*23a00*/  FMUL R175, R175, UR20 ;  /* 0x00000014afaf7c20 */ /* 0x000fe20008400000 */
[----:B------:R-:W-:Y:S01]  /*23a10*/  F2FP.SATFINITE.E4M3.F32.PACK_AB_MERGE_C R21, RZ, R21, RZ ;  /* 0x00000015ff15723e */ /* 0x000fe200048070ff */
[----:B------:R-:W-:Y:S01]  /*23a20*/  FMUL R176, R176, UR20 ;  /* 0x00000014b0b07c20 */ /* 0x000fe20008400000 */
[C---:B------:R-:W-:Y:S01]  /*23a30*/  ISETP.LT.OR P6, PT, R0.reuse, 0x29, !P2 ;  /* 0x000000290000780c */ /* 0x040fe200057c1670 */
        /* <DEDUP_REMOVED lines=10> */
[----:B------:R-:W-:Y:S01]  /*23ae0*/  F2FP.SATFINITE.E4M3.F32.PACK_AB_MERGE_C R153, RZ, R153, RZ ;  /* 0x00000099ff99723e */ /* 0x000fe200048070ff */
        /* <DEDUP_REMOVED lines=37> */
[----:B0-----:R-:W-:Y:S01]  /*23d40*/  F2FP.SATFINITE.E4M3.F32.PACK_AB_MERGE_C R3, RZ, R166, RZ ;  /* 0x000000a6ff03723e */ /* 0x001fe200048070ff */
[----:B------:R-:W-:Y:S01]  /*23d50*/  FMUL R189, R189, UR20 ;  /* 0x00000014bdbd7c20 */ /* 0x000fe20008400000 */
[----:B------:R-:W-:Y:S01]  /*23d60*/  F2FP.SATFINITE.E4M3.F32.PACK_AB_MERGE_C R167, RZ, R167, RZ ;  /* 0x000000a7ffa7723e */ /* 0x000fe200048070ff */
[----:B------:R-:W-:Y:S01]  /*23d70*/  FMUL R190, R190, UR20 ;  /* 0x00000014bebe7c20 */ /* 0x000fe20008400000 */
[----:B---3--:R-:W-:Y:S01]  /*23d80*/  F2FP.SATFINITE.E4M3.F32.PACK_AB_MERGE_C R5, RZ, R168, RZ ;  /* 0x000000a8ff05723e */ /* 0x008fe200048070ff */
[----:B------:R-:W-:Y:S01]  /*23d90*/  FMUL R191, R191, UR20 ;  /* 0x00000014bfbf7c20 */ /* 0x000fe20008400000 */
[----:B------:R-:W-:Y:S01]  /*23da0*/  F2FP.SATFINITE.E4M3.F32.PACK_AB_MERGE_C R169, RZ, R169, RZ ;  /* 0x000000a9ffa9723e */ /* 0x000fe200048070ff */
[----:B------:R-:W-:Y:S01]  /*23db0*/  @!P3 STG.E.U8 desc[UR14][R24.64+0x29], R23 ;  /* 0x000029171800b986 */ /* 0x000fe2000c10110e */
[----:B------:R-:W-:-:S03]  /*23dc0*/  ISETP.LT.OR P3, PT, R0, 0x31, !P1 ;  /* 0x000000310000780c */ /* 0x000fc60004f61670 */
[----:B------:R-:W-:Y:S01]  /*23dd0*/  @!P6 STG.E.U8 desc[UR14][R26.64+0x28], R152 ;  /* 0x000028981a00e986 */ /* 0x000fe2000c10110e */
[----:B------:R-:W-:-:S03]  /*23de0*/  ISETP.LT.OR P6, PT, R0, 0x32, !P1 ;  /* 0x000000320000780c */ /* 0x000fc60004fc1670 */
[----:B------:R-:W-:Y:S01]  /*23df0*/  @!P5 STG.E.U8 desc[UR14][R26.64+0x29], R153 ;  /* 0x000029991a00d986 */ /* 0x000fe2000c10110e */
[----:B------:R-:W-:Y:S02]  /*23e00*/  ISETP.LT.OR P5, PT, R0, 0x31, !P2 ;  /* 0x000000310000780c */ /* 0x000fe400057a1670 */
[----:B------:R-:W-:Y:S01]  /*23e10*/  F2FP.SATFINITE.E4M3.F32.PACK_AB_MERGE_C R171, RZ, R171, RZ ;  /* 0x000000abffab723e */ /* 0x000fe200048070ff */
[----:B------:R-:W-:Y:S01]  /*23e20*/  FMUL R192, R192, UR20 ;  /* 0x00000014c0c07c20 */ /* 0x000fe20008400000 */
[----:B------:R-:W-:Y:S01]  /*23e30*/  F2FP.SATFINITE.E4M3.F32.PACK_AB_MERGE_C R173, RZ, R173, RZ ;  /* 0x000000adffad723e */ /* 0x000fe200048070ff */
[----:B------:R-:W-:Y:S01]  /*23e40*/  @!P3 STG.E.U8 desc[UR14][R24.64+0x30], R154 ;  /* 0x0000309a1800b986 */ /* 0x000fe2000c10110e */
[----:B------:R-:W-:-:S03]  /*23e50*/  ISETP.LT.OR P3, PT, R0, 0x32, !P2 ;  /* 0x000000320000780c */ /* 0x000fc60005761670 */
[----:B------:R-:W-:Y:S01]  /*23e60*/  @!P6 STG.E.U8 desc[UR14][R24.64+0x31], R155 ;  /* 0x0000319b1800e986 */ /* 0x000fe2000c10110e */
[----:B------:R-:W-:-:S03]  /*23e70*/  ISETP.LT.OR P6, PT, R0, 0x39, !P1 ;  /* 0x000000390000780c */ /* 0x000fc60004fc1670 */
[----:B------:R-:W-:Y:S01]  /*23e80*/  @!P5 STG.E.U8 desc[UR14][R26.64+0x30], R156 ;  /* 0x0000309c1a00d986 */ /* 0x000fe2000c10110e */
[----:B------:R-:W-:Y:S01]  /*23e90*/  ISETP.LT.OR P5, PT, R0, 0x3a, !P1 ;  /* 0x0000003a0000780c */ /* 0x000fe20004fa1670 */
[----:B------:R-:W-:Y:S01]  /*23ea0*/  FMUL R193, R193, UR20 ;  /* 0x00000014c1c17c20 */ /* 0x000fe20008400000 */
[----:B------:R-:W-:Y:S01]  /*23eb0*/  FMUL R194, R194, UR20 ;  /* 0x00000014c2c27c20 */ /* 0x000fe20008400000 */
[----:B------:R-:W-:Y:S01]  /*23ec0*/  FMUL R195, R195, UR20 ;  /* 0x00000014c3c37c20 */ /* 0x000fe20008400000 */
[----:B------:R-:W-:Y:S01]  /*23ed0*/  FMUL R196, R196, UR20 ;  /* 0x00000014c4c47c20 */ /* 0x000fe20008400000 */
        /* <DEDUP_REMOVED lines=30> */
[----:B------:R0:W-:Y:S01]  /*240c0*/  @!P3 STG.E.U8 desc[UR14][R24.64+0x48], R3 ;  /* 0x000048031800b986 */ /* 0x0001e2000c10110e */
[----:B------:R-:W-:-:S03]  /*240d0*/  ISETP.LT.OR P3, PT, R0, 0x4a, !P2 ;  /* 0x0000004a0000780c */ /* 0x000fc60005761670 */
[----:B------:R-:W-:Y:S01]  /*240e0*/  @!P6 STG.E.U8 desc[UR14][R24.64+0x49], R167 ;  /* 0x000049a71800e986 */ /* 0x000fe2000c10110e */
[----:B------:R-:W-:-:S03]  /*240f0*/  ISETP.LT.OR P6, PT, R0, 0x51, !P1 ;  /* 0x000000510000780c */ /* 0x000fc60004fc1670 */
[----:B------:R3:W-:Y:S01]  /*24100*/  @!P5 STG.E.U8 desc[UR14][R26.64+0x48], R5 ;  /* 0x000048051a00d986 */ /* 0x0007e2000c10110e */
[C---:B------:R-:W-:Y:S02]  /*24110*/  ISETP.LT.OR P5, PT, R0.reuse, 0x52, !P1 ;  /* 0x000000520000780c */ /* 0x040fe40004fa1670 */
[----:B0-----:R-:W-:Y:S01]  /*24120*/  F2FP.SATFINITE.E4M3.F32.PACK_AB_MERGE_C R3, RZ, R170, RZ ;  /* 0x000000aaff03723e */ /* 0x001fe200048070ff */
[----:B------:R-:W-:Y:S02]  /*24130*/  FMUL R209, R209, UR20 ;  /* 0x00000014d1d17c20 */ /* 0x000fe40008400000 */
[----:B------:R-:W-:Y:S01]  /*24140*/  @!P3 STG.E.U8 desc[UR14][R26.64+0x49], R169 ;  /* 0x000049a91a00b986 */ /* 0x000fe2000c10110e */
[----:B------:R-:W-:-:S03]  /*24150*/  ISETP.LT.OR P3, PT, R0, 0x51, !P2 ;  /* 0x000000510000780c */ /* 0x000fc60005761670 */
[----:B------:R0:W-:Y:S01]  /*24160*/  @!P6 STG.E.U8 desc[UR14][R24.64+0x50], R3 ;  /* 0x000050031800e986 */ /* 0x0001e2000c10110e */
[C---:B------:R-:W-:Y:S02]  /*24170*/  ISETP.LT.OR P6, PT, R0.reuse, 0x52, !P2 ;  /* 0x000000520000780c */ /* 0x040fe400057c1670 */
[----:B---3--:R-:W-:Y:S01]  /*24180*/  F2FP.SATFINITE.E4M3.F32.PACK_AB_MERGE_C R5, RZ, R172, RZ ;  /* 0x000000acff05723e */ /* 0x008fe200048070ff */
        /* <DEDUP_REMOVED lines=10> */
[----:B0-----:R-:W-:Y:S01]  /*24230*/  F2FP.SATFINITE.E4M3.F32.PACK_AB_MERGE_C R3, RZ, R174, RZ ;  /* 0x000000aeff03723e */ /* 0x001fe200048070ff */
[----:B------:R-:W-:Y:S01]  /*24240*/  FMUL R214, R214, UR20 ;  /* 0x00000014d6d67c20 */ /* 0x000fe20008400000 */
[----:B------:R-:W-:Y:S01]  /*24250*/  F2FP.SATFINITE.E4M3.F32.PACK_AB_MERGE_C R175, RZ, R175, RZ ;  /* 0x000000afffaf723e */ /* 0x000fe200048070ff */
[----:B------:R-:W-:Y:S01]  /*24260*/  FMUL R215, R215, UR20 ;  /* 0x00000014d7d77c20 */ /* 0x000fe20008400000 */
[----:B------:R-:W-:Y:S01]  /*24270*/  FMUL R216, R216, UR20 ;  /* 0x00000014d8d87c20 */ /* 0x000fe20008400000 */
[----:B------:R0:W-:Y:S01]  /*24280*/  @!P5 STG.E.U8 desc[UR14][R24.64+0x58], R3 ;  /* 0x000058031800d986 */ /* 0x0001e2000c10110e */
[C---:B------:R-:W-:Y:S02]  /*24290*/  ISETP.LT.OR P5, PT, R0.reuse, 0x5a, !P2 ;  /* 0x0000005a0000780c */ /* 0x040fe400057a1670 */
[----:B---3--:R-:W-:Y:S01]  /*242a0*/  F2FP.SATFINITE.E4M3.F32.PACK_AB_MERGE_C R5, RZ, R176, RZ ;  /* 0x000000b0ff05723e */ /* 0x008fe200048070ff */
[----:B------:R-:W-:Y:S01]  /*242b0*/  @!P3 STG.E.U8 desc[UR14][R24.64+0x59], R175 ;  /* 0x000059af1800b986 */ /* 0x000fe2000c10110e */
[----:B------:R-:W-:-:S03]  /*242c0*/  ISETP.LT.OR P3, PT, R0, 0x61, !P1 ;  /* 0x000000610000780c */ /* 0x000fc60004f61670 */
[----:B------:R3:W-:Y:S01]  /*242d0*/  @!P6 STG.E.U8 desc[UR14][R26.64+0x58], R5 ;  /* 0x000058051a00e986 */ /* 0x0007e2000c10110e */
[----:B------:R-:W-:Y:S02]  /*242e0*/  ISETP.LT.OR P6, PT, R0, 0x62, !P1 ;  /* 0x000000620000780c */ /* 0x000fe40004fc1670 */
[----:B------:R-:W-:Y:S01]  /*242f0*/  F2FP.SATFINITE.E4M3.F32.PACK_AB_MERGE_C R177, RZ, R177, RZ ;  /* 0x000000b1ffb1723e */ /* 0x000fe200048070ff */
[----:B------:R-:W-:Y:S01]  /*24300*/  FMUL R217, R217, UR20 ;  /* 0x00000014d9d97c20 */ /* 0x000fe20008400000 */
[----:B0-----:R-:W-:Y:S01]  /*24310*/  F2FP.SATFINITE.E4M3.F32.PACK_AB_MERGE_C R3, RZ, R178, RZ ;  /* 0x000000b2ff03723e */ /* 0x001fe200048070ff */
[----:B------:R-:W-:Y:S01]  /*24320*/  FMUL R218, R218, UR20 ;  /* 0x00000014dada7c20 */ /* 0x000fe20008400000 */
[----:B------:R-:W-:Y:S01]  /*24330*/  F2FP.SATFINITE.E4M3.F32.PACK_AB_MERGE_C R179, RZ, R179, RZ ;  /* 0x000000b3ffb3723e */ /* 0x000fe200048070ff */
[----:B------:R-:W-:Y:S01]  /*24340*/  @!P5 STG.E.U8 desc[UR14][R26.64+0x59], R177 ;  /* 0x000059b11a00d986 */ /* 0x000fe2000c10110e */
[----:B------:R-:W-:-:S03]  /*24350*/  ISETP.LT.OR P5, PT, R0, 0x61, !P2 ;  /* 0x000000610000780c */ /* 0x000fc600057a1670 */
[----:B------:R0:W-:Y:S01]  /*24360*/  @!P3 STG.E.U8 desc[UR14][R24.64+0x60], R3 ;  /* 0x000060031800b986 */ /* 0x0001e2000c10110e */
[----:B------:R-:W-:-:S03]  /*24370*/  ISETP.LT.OR P3, PT, R0, 0x62, !P2 ;  /* 0x000000620000780c */ /* 0x000fc60005761670 */
[----:B------:R-:W-:Y:S01]  /*24380*/  @!P6 STG.E.U8 desc[UR14][R24.64+0x61], R179 ;  /* 0x000061b31800e986 */ /* 0x000fe2000c10110e */
[----:B------:R-:W-:Y:S02]  /*24390*/  ISETP.LT.OR P6, PT, R0, 0x69, !P1 ;  /* 0x000000690000780c */ /* 0x000fe40004fc1670 */
[----:B---3--:R-:W-:Y:S01]  /*243a0*/  F2FP.SATFINITE.E4M3.F32.PACK_AB_MERGE_C R5, RZ, R180, RZ ;  /* 0x000000b4ff05723e */ /* 0x008fe200048070ff */
[----:B------:R-:W-:Y:S01]  /*243b0*/  FMUL R219, R219, UR20 ;  /* 0x00000014dbdb7c20 */ /* 0x000fe20008400000 */
[----:B------:R-:W-:Y:S01]  /*243c0*/  F2FP.SATFINITE.E4M3.F32.PACK_AB_MERGE_C R181, RZ, R181, RZ ;  /* 0x000000b5ffb5723e */ /* 0x000fe200048070ff */
[----:B------:R-:W-:Y:S01]  /*243d0*/  FMUL R220, R220, UR20 ;  /* 0x00000014dcdc7c20 */ /* 0x000fe20008400000 */
[----:B------:R-:W-:Y:S01]  /*243e0*/  FMUL R221, R221, UR20 ;  /* 0x00000014dddd7c20 */ /* 0x000fe20008400000 */
[----:B------:R3:W-:Y:S01]  /*243f0*/  @!P5 STG.E.U8 desc[UR14][R26.64+0x60], R5 ;  /* 0x000060051a00d986 */ /* 0x0007e2000c10110e */
[C---:B------:R-:W-:Y:S02]  /*24400*/  ISETP.LT.OR P5, PT, R0.reuse, 0x6a, !P1 ;  /* 0x0000006a0000780c */ /* 0x040fe40004fa1670 */
[----:B0-----:R-:W-:Y:S01]  /*24410*/  F2FP.SATFINITE.E4M3.F32.PACK_AB_MERGE_C R3, RZ, R182, RZ ;  /* 0x000000b6ff03723e */ /* 0x001fe200048070ff */
[----:B------:R-:W-:Y:S01]  /*24420*/  @!P3 STG.E.U8 desc[UR14][R26.64+0x61], R181 ;  /* 0x000061b51a00b986 */ /* 0x000fe2000c10110e */
[----:B------:R-:W-:-:S03]  /*24430*/  ISETP.LT.OR P3, PT, R0, 0x69, !P2 ;  /* 0x000000690000780c */ /* 0x000fc60005761670 */
[----:B------:R0:W-:Y:S01]  /*24440*/  @!P6 STG.E.U8 desc[UR14][R24.64+0x68], R3 ;  /* 0x000068031800e986 */ /* 0x0001e2000c10110e */
[----:B------:R-:W-:Y:S02]  /*24450*/  ISETP.LT.OR P6, PT, R0, 0x6a, !P2 ;  /* 0x0000006a0000780c */ /* 0x000fe400057c1670 */
[----:B------:R-:W-:Y:S01]  /*24460*/  F2FP.SATFINITE.E4M3.F32.PACK_AB_MERGE_C R183, RZ, R183, RZ ;  /* 0x000000b7ffb7723e */ /* 0x000fe200048070ff */
[----:B------:R-:W-:Y:S01]  /*24470*/  FMUL R222, R222, UR20 ;  /* 0x00000014dede7c20 */ /* 0x000fe20008400000 */
[----:B---3--:R-:W-:Y:S01]  /*24480*/  F2FP.SATFINITE.E4M3.F32.PACK_AB_MERGE_C R5, RZ, R184, RZ ;  /* 0x000000b8ff05723e */ /* 0x008fe200048070ff */
        /* <DEDUP_REMOVED lines=57> */
[----:B------:R-:W4:Y:S01]  /*24820*/  LDL.LU R39, [R1+0x214] ;  /* 0x0002140001277983 */ /* 0x000f220000300800 */
[----:B---3--:R-:W-:-:S03]  /*24830*/  F2FP.SATFINITE.E4M3.F32.PACK_AB_MERGE_C R5, RZ, R200, RZ ;  /* 0x000000c8ff05723e */ /* 0x008fc600048070ff */
[----:B------:R0:W-:Y:S01]  /*24840*/  @!P5 STG.E.U8 desc[UR14][R24.64+0x88], R3 ;  /* 0x000088031800d986 */ /* 0x0001e2000c10110e */
[----:B------:R-:W-:-:S03]  /*24850*/  ISETP.LT.OR P5, PT, R0, 0x8a, !P2 ;  /* 0x0000008a0000780c */ /* 0x000fc600057a1670 */
[----:B------:R-:W-:Y:S01]  /*24860*/  @!P3 STG.E.U8 desc[UR14][R24.64+0x89], R199 ;  /* 0x000089c71800b986 */ /* 0x000fe2000c10110e */
[----:B------:R-:W-:-:S03]  /*24870*/  ISETP.LT.OR P3, PT, R0, 0x91, !P1 ;  /* 0x000000910000780c */ /* 0x000fc60004f61670 */
[----:B------:R3:W-:Y:S01]  /*24880*/  @!P6 STG.E.U8 desc[UR14][R26.64+0x88], R5 ;  /* 0x000088051a00e986 */ /* 0x0007e2000c10110e */
[----:B------:R-:W-:Y:S02]  /*24890*/  ISETP.LT.OR P6, PT, R0, 0x92, !P1 ;  /* 0x000000920000780c */ /* 0x000fe40004fc1670 */
[----:B------:R-:W-:Y:S01]  /*248a0*/  F2FP.SATFINITE.E4M3.F32.PACK_AB_MERGE_C R201, RZ, R201, RZ ;  /* 0x000000c9ffc9723e */ /* 0x000fe200048070ff */
[----:B------:R-:W-:Y:S01]  /*248b0*/  FMUL R235, R235, UR20 ;  /* 0x00000014ebeb7c20 */ /* 0x000fe20008400000 */
[----:B0-----:R-:W-:Y:S01]  /*248c0*/  F2FP.SATFINITE.E4M3.F32.PACK_AB_MERGE_C R3, RZ, R202, RZ ;  /* 0x000000caff03723e */ /* 0x001fe200048070ff */
[----:B------:R-:W4:Y:S01]  /*248d0*/  LDL.LU R38, [R1+0x218] ;  /* 0x0002180001267983 */ /* 0x000f220000300800 */
[----:B------:R-:W-:Y:S01]  /*248e0*/  F2FP.SATFINITE.E4M3.F32.PACK_AB_MERGE_C R203, RZ, R203, RZ ;  /* 0x000000cbffcb723e */ /* 0x000fe200048070ff */
[----:B------:R-:W-:Y:S01]  /*248f0*/  FMUL R236, R236, UR20 ;  /* 0x00000014ecec7c20 */ /* 0x000fe20008400000 */
[----:B------:R-:W-:Y:S01]  /*24900*/  F2FP.SATFINITE.E4M3.F32.PACK_AB_MERGE_C R205, RZ, R205, RZ ;  /* 0x000000cdffcd723e */ /* 0x000fe200048070ff */
[----:B------:R-:W-:Y:S01]  /*24910*/  @!P5 STG.E.U8 desc[UR14][R26.64+0x89], R201 ;  /* 0x000089c91a00d986 */ /* 0x000fe2000c10110e */
[C---:B------:R-:W-:Y:S01]  /*24920*/  ISETP.LT.OR P5, PT, R0.reuse, 0x91, !P2 ;  /* 0x000000910000780c */ /* 0x040fe200057a1670 */
[----:B--2---:R-:W-:Y:S01]  /*24930*/  FMUL R2, R37, UR20 ;  /* 0x0000001425027c20 */ /* 0x004fe20008400000 */
[----:B---3--:R-:W-:Y:S01]  /*24940*/  F2FP.SATFINITE.E4M3.F32.PACK_AB_MERGE_C R5, RZ, R204, RZ ;  /* 0x000000ccff05723e */ /* 0x008fe200048070ff */
[----:B------:R0:W-:Y:S01]  /*24950*/  @!P3 STG.E.U8 desc[UR14][R24.64+0x90], R3 ;  /* 0x000090031800b986 */ /* 0x0001e2000c10110e */
[C---:B------:R-:W-:Y:S01]  /*24960*/  ISETP.LT.OR P3, PT, R0.reuse, 0x92, !P2 ;  /* 0x000000920000780c */ /* 0x040fe20005761670 */
[----:B------:R-:W-:Y:S01]  /*24970*/  FMUL R237, R237, UR20 ;  /* 0x00000014eded7c20 */ /* 0x000fe20008400000 */
[----:B------:R-:W-:Y:S01]  /*24980*/  F2FP.SATFINITE.E4M3.F32.PACK_AB_MERGE_C R207, RZ, R207, RZ ;  /* 0x000000cfffcf723e */ /* 0x000fe200048070ff */
[----:B------:R-:W-:Y:S01]  /*24990*/  @!P6 STG.E.U8 desc[UR14][R24.64+0x91], R203 ;  /* 0x000091cb1800e986 */ /* 0x000fe2000c10110e */
[----:B------:R-:W-:-:S02]  /*249a0*/  ISETP.LT.OR P6, PT, R0, 0x99, !P1 ;  /* 0x000000990000780c */ /* 0x000fc40004fc1670 */
[----:B------:R-:W-:Y:S01]  /*249b0*/  F2FP.SATFINITE.E4M3.F32.PACK_AB_MERGE_C R209, RZ, R209, RZ ;  /* 0x000000d1ffd1723e */ /* 0x000fe200048070ff */
[----:B------:R-:W2:Y:S01]  /*249c0*/  LDL.LU R37, [R1+0x21c] ;  /* 0x00021c0001257983 */ /* 0x000ea20000300800 */
[----:B------:R-:W-:Y:S02]  /*249d0*/  F2FP.SATFINITE.E4M3.F32.PACK_AB_MERGE_C R211, RZ, R211, RZ ;  /* 0x000000d3ffd3723e */ /* 0x000fe400048070ff */
[----:B------:R-:W-:Y:S01]  /*249e0*/  F2FP.SATFINITE.E4M3.F32.PACK_AB_MERGE_C R213, RZ, R213, RZ ;  /* 0x000000d5ffd5723e */ /* 0x000fe200048070ff */
[----:B------:R3:W-:Y:S01]  /*249f0*/  @!P5 STG.E.U8 desc[UR14][R26.64+0x90], R5 ;  /* 0x000090051a00d986 */ /* 0x0007e2000c10110e */
[C---:B------:R-:W-:Y:S02]  /*24a00*/  ISETP.LT.OR P5, PT, R0.reuse, 0x9a, !P1 ;  /* 0x0000009a0000780c */ /* 0x040fe40004fa1670 */
[----:B0-----:R-:W-:Y:S01]  /*24a10*/  F2FP.SATFINITE.E4M3.F32.PACK_AB_MERGE_C R3, RZ, R206, RZ ;  /* 0x000000ceff03723e */ /* 0x001fe200048070ff */
[----:B------:R-:W-:Y:S01]  /*24a20*/  @!P3 STG.E.U8 desc[UR14][R26.64+0x91], R205 ;  /* 0x000091cd1a00b986 */ /* 0x000fe2000c10110e */
[----:B------:R-:W-:-:S02]  /*24a30*/  ISETP.LT.OR P3, PT, R0, 0x99, !P2 ;  /* 0x000000990000780c */ /* 0x000fc40005761670 */
[----:B------:R-:W-:Y:S01]  /*24a40*/  F2FP.SATFINITE.E4M3.F32.PACK_AB_MERGE_C R215, RZ, R215, RZ ;  /* 0x000000d7ffd7723e */ /* 0x000fe200048070ff */
[----:B------:R0:W-:Y:S01]  /*24a50*/  @!P6 STG.E.U8 desc[UR14][R24.64+0x98], R3 ;  /* 0x000098031800e986 */ /* 0x0001e2000c10110e */
[C---:B------:R-:W-:Y:S02]  /*24a60*/  ISETP.LT.OR P6, PT, R0.reuse, 0x9a, !P2 ;  /* 0x0000009a0000780c */ /* 0x040fe400057c1670 */
[----:B------:R-:W-:Y:S02]  /*24a70*/  F2FP.SATFINITE.E4M3.F32.PACK_AB_MERGE_C R217, RZ, R217, RZ ;  /* 0x000000d9ffd9723e */ /* 0x000fe400048070ff */
[----:B---3--:R-:W-:Y:S01]  /*24a80*/  F2FP.SATFINITE.E4M3.F32.PACK_AB_MERGE_C R5, RZ, R208, RZ ;  /* 0x000000d0ff05723e */ /* 0x008fe200048070ff */
[----:B------:R-:W-:Y:S01]  /*24a90*/  @!P5 STG.E.U8 desc[UR14][R24.64+0x99], R207 ;  /* 0x000099cf1800d986 */ /* 0x000fe2000c10110e */
[C---:B------:R-:W-:Y:S02]  /*24aa0*/  ISETP.LT.OR P5, PT, R0.reuse, 0xa1, !P1 ;  /* 0x000000a10000780c */ /* 0x040fe40004fa1670 */
[----:B------:R-:W-:Y:S01]  /*24ab0*/  F2FP.SATFINITE.E4M3.F32.PACK_AB_MERGE_C R219, RZ, R219, RZ ;  /* 0x000000dbffdb723e */ /* 0x000fe200048070ff */
[----:B------:R3:W-:Y:S01]  /*24ac0*/  @!P3 STG.E.U8 desc[UR14][R26.64+0x98], R5 ;  /* 0x000098051a00b986 */ /* 0x0007e2000c10110e */
[----:B------:R-:W-:-:S02]  /*24ad0*/  ISETP.LT.OR P3, PT, R0, 0xa2, !P1 ;  /* 0x000000a20000780c */ /* 0x000fc40004f61670 */
[----:B0-----:R-:W-:Y:S01]  /*24ae0*/  F2FP.SATFINITE.E4M3.F32.PACK_AB_MERGE_C R3, RZ, R210, RZ ;  /* 0x000000d2ff03723e */ /* 0x001fe200048070ff */
[----:B------:R-:W-:Y:S01]  /*24af0*/  @!P6 STG.E.U8 desc[UR14][R26.64+0x99], R209 ;  /* 0x000099d11a00e986 */ /* 0x000fe2000c10110e */
[C---:B------:R-:W-:Y:S02]  /*24b00*/  ISETP.LT.OR P6, PT, R0.reuse, 0xa1, !P2 ;  /* 0x000000a10000780c */ /* 0x040fe400057c1670 */
[----:B------:R-:W-:Y:S02]  /*24b10*/  F2FP.SATFINITE.E4M3.F32.PACK_AB_MERGE_C R221, RZ, R221, RZ ;  /* 0x000000ddffdd723e */ /* 0x000fe400048070ff */
[----:B------:R-:W-:Y:S01]  /*24b20*/  F2FP.SATFINITE.E4M3.F32.PACK_AB_MERGE_C R223, RZ, R223, RZ ;  /* 0x000000dfffdf723e */ /* 0x000fe200048070ff */
[----:B------:R0:W-:Y:S01]  /*24b30*/  @!P5 STG.E.U8 desc[UR14][R24.64+0xa0], R3 ;  /* 0x0000a0031800d986 */ /* 0x0001e2000c10110e */
[C---:B------:R-:W-:Y:S02]  /*24b40*/  ISETP.LT.OR P5, PT, R0.reuse, 0xa2, !P2 ;  /* 0x000000a20000780c */ /* 0x040fe400057a1670 */
[----:B---3--:R-:W-:Y:S01]  /*24b50*/  F2FP.SATFINITE.E4M3.F32.PACK_AB_MERGE_C R5, RZ, R212, RZ ;  /* 0x000000d4ff05723e */ /* 0x008fe200048070ff */
[----:B------:R-:W-:Y:S01]  /*24b60*/  @!P3 STG.E.U8 desc[UR14][R24.64+0xa1], R211 ;  /* 0x0000a1d31800b986 */ /* 0x000fe2000c10110e */
[----:B------:R-:W-:-:S02]  /*24b70*/  ISETP.LT.OR P3, PT, R0, 0xa9, !P1 ;  /* 0x000000a90000780c */ /* 0x000fc40004f61670 */
[----:B------:R-:W-:Y:S01]  /*24b80*/  F2FP.SATFINITE.E4M3.F32.PACK_AB_MERGE_C R225, RZ, R225, RZ ;  /* 0x000000e1ffe1723e */ /* 0x000fe200048070ff */
[----:B------:R3:W-:Y:S01]  /*24b90*/  @!P6 STG.E.U8 desc[UR14][R26.64+0xa0], R5 ;  /* 0x0000a0051a00e986 */ /* 0x0007e2000c10110e */
[C---:B------:R-:W-:Y:S02]  /*24ba0*/  ISETP.LT.OR P6, PT, R0.reuse, 0xaa, !P1 ;  /* 0x000000aa0000780c */ /* 0x040fe40004fc1670 */
[----:B------:R-:W-:Y:S02]  /*24bb0*/  F2FP.SATFINITE.E4M3.F32.PACK_AB_MERGE_C R227, RZ, R227, RZ ;  /* 0x000000e3ffe3723e */ /* 0x000fe400048070ff */
[----:B0-----:R-:W-:Y:S01]  /*24bc0*/  F2FP.SATFINITE.E4M3.F32.PACK_AB_MERGE_C R3, RZ, R214, RZ ;  /* 0x000000d6ff03723e */ /* 0x001fe200048070ff */
[----:B------:R-:W-:Y:S01]  /*24bd0*/  @!P5 STG.E.U8 desc[UR14][R26.64+0xa1], R213 ;  /* 0x0000a1d51a00d986 */ /* 0x000fe2000c10110e */
[C---:B------:R-:W-:Y:S02]  /*24be0*/  ISETP.LT.OR P5, PT, R0.reuse, 0xa9, !P2 ;  /* 0x000000a90000780c */ /* 0x040fe400057a1670 */
[----:B------:R-:W-:Y:S01]  /*24bf0*/  F2FP.SATFINITE.E4M3.F32.PACK_AB_MERGE_C R229, RZ, R229, RZ ;  /* 0x000000e5ffe5723e */ /* 0x000fe200048070ff */
[----:B------:R0:W-:Y:S01]  /*24c00*/  @!P3 STG.E.U8 desc[UR14][R24.64+0xa8], R3 ;  /* 0x0000a8031800b986 */ /* 0x0001e2000c10110e */
[----:B------:R-:W-:-:S02]  /*24c10*/  ISETP.LT.OR P3, PT, R0, 0xaa, !P2 ;  /* 0x000000aa0000780c */ /* 0x000fc40005761670 */
[----:B---3--:R-:W-:Y:S01]  /*24c20*/  F2FP.SATFINITE.E4M3.F32.PACK_AB_MERGE_C R5, RZ, R216, RZ ;  /* 0x000000d8ff05723e */ /* 0x008fe200048070ff */
[----:B------:R-:W-:Y:S01]  /*24c30*/  @!P6 STG.E.U8 desc[UR14][R24.64+0xa9], R215 ;  /* 0x0000a9d71800e986 */ /* 0x000fe2000c10110e */
[C---:B------:R-:W-:Y:S02]  /*24c40*/  ISETP.LT.OR P6, PT, R0.reuse, 0xb1, !P1 ;  /* 0x000000b10000780c */ /* 0x040fe40004fc1670 */
        /* <DEDUP_REMOVED lines=19> */
[----:B------:R-:W-:-:S05]  /*24d80*/  ISETP.LT.OR P6, PT, R0, 0xb9, !P2 ;  /* 0x000000b90000780c */ /* 0x000fca00057c1670 */
[----:B------:R0:W-:Y:S01]  /*24d90*/  @!P5 STG.E.U8 desc[UR14][R24.64+0xb8], R3 ;  /* 0x0000b8031800d986 */ /* 0x0001e2000c10110e */
[C---:B------:R-:W-:Y:S02]  /*24da0*/  ISETP.LT.OR P5, PT, R0.reuse, 0xba, !P2 ;  /* 0x000000ba0000780c */ /* 0x040fe400057a1670 */
[----:B---3--:R-:W-:Y:S01]  /*24db0*/  F2FP.SATFINITE.E4M3.F32.PACK_AB_MERGE_C R5, RZ, R224, RZ ;  /* 0x000000e0ff05723e */ /* 0x008fe200048070ff */
[----:B------:R-:W-:Y:S01]  /*24dc0*/  @!P3 STG.E.U8 desc[UR14][R24.64+0xb9], R223 ;  /* 0x0000b9df1800b986 */ /* 0x000fe2000c10110e */
[----:B------:R-:W-:-:S03]  /*24dd0*/  ISETP.LT.OR P3, PT, R0, 0xc1, !P1 ;  /* 0x000000c10000780c */ /* 0x000fc60004f61670 */
[----:B------:R3:W-:Y:S01]  /*24de0*/  @!P6 STG.E.U8 desc[UR14][R26.64+0xb8], R5 ;  /* 0x0000b8051a00e986 */ /* 0x0007e2000c10110e */
[----:B------:R-:W-:Y:S02]  /*24df0*/  ISETP.LT.OR P6, PT, R0, 0xc2, !P1 ;  /* 0x000000c20000780c */ /* 0x000fe40004fc1670 */
[----:B0-----:R-:W-:-:S03]  /*24e00*/  F2FP.SATFINITE.E4M3.F32.PACK_AB_MERGE_C R3, RZ, R226, RZ ;  /* 0x000000e2ff03723e */ /* 0x001fc600048070ff */
[----:B------:R-:W-:Y:S01]  /*24e10*/  @!P5 STG.E.U8 desc[UR14][R26.64+0xb9], R225 ;  /* 0x0000b9e11a00d986 */ /* 0x000fe2000c10110e */
[----:B------:R-:W-:-:S03]  /*24e20*/  ISETP.LT.OR P5, PT, R0, 0xc1, !P2 ;  /* 0x000000c10000780c */ /* 0x000fc600057a1670 */
[----:B------:R0:W-:Y:S01]  /*24e30*/  @!P3 STG.E.U8 desc[UR14][R24.64+0xc0], R3 ;  /* 0x0000c0031800b986 */ /* 0x0001e2000c10110e */
[C---:B------:R-:W-:Y:S02]  /*24e40*/  ISETP.LT.OR P3, PT, R0.reuse, 0xc2, !P2 ;  /* 0x000000c20000780c */ /* 0x040fe40005761670 */
[----:B---3--:R-:W-:Y:S01]  /*24e50*/  F2FP.SATFINITE.E4M3.F32.PACK_AB_MERGE_C R5, RZ, R228, RZ ;  /* 0x000000e4ff05723e */ /* 0x008fe200048070ff */
[----:B------:R-:W-:Y:S01]  /*24e60*/  @!P6 STG.E.U8 desc[UR14][R24.64+0xc1], R227 ;  /* 0x0000c1e31800e986 */ /* 0x000fe2000c10110e */
[----:B------:R-:W-:-:S05]  /*24e70*/  ISETP.LT.OR P6, PT, R0, 0xc9, !P1 ;  /* 0x000000c90000780c */ /* 0x000fca0004fc1670 */
[----:B------:R3:W-:Y:S01]  /*24e80*/  @!P5 STG.E.U8 desc[UR14][R26.64+0xc0], R5 ;  /* 0x0000c0051a00d986 */ /* 0x0007e2000c10110e */
[C---:B------:R-:W-:Y:S02]  /*24e90*/  ISETP.LT.OR P5, PT, R0.reuse, 0xca, !P1 ;  /* 0x000000ca0000780c */ /* 0x040fe40004fa1670 */
[----:B0-----:R-:W-:Y:S01]  /*24ea0*/  F2FP.SATFINITE.E4M3.F32.PACK_AB_MERGE_C R3, RZ, R230, RZ ;  /* 0x000000e6ff03723e */ /* 0x001fe200048070ff */
[----:B------:R-:W-:Y:S01]  /*24eb0*/  @!P3 STG.E.U8 desc[UR14][R26.64+0xc1], R229 ;  /* 0x0000c1e51a00b986 */ /* 0x000fe2000c10110e */
[----:B------:R-:W-:-:S03]  /*24ec0*/  ISETP.LT.OR P3, PT, R0, 0xc9, !P2 ;  /* 0x000000c90000780c */ /* 0x000fc60005761670 */
[----:B------:R0:W-:Y:S01]  /*24ed0*/  @!P6 STG.E.U8 desc[UR14][R24.64+0xc8], R3 ;  /* 0x0000c8031800e986 */ /* 0x0001e2000c10110e */
[----:B------:R-:W-:Y:S02]  /*24ee0*/  ISETP.LT.OR P6, PT, R0, 0xca, !P2 ;  /* 0x000000ca0000780c */ /* 0x000fe400057c1670 */
[----:B---3--:R-:W-:-:S03]  /*24ef0*/  F2FP.SATFINITE.E4M3.F32.PACK_AB_MERGE_C R5, RZ, R232, RZ ;  /* 0x000000e8ff05723e */ /* 0x008fc600048070ff */
[----:B------:R-:W-:Y:S01]  /*24f00*/  @!P5 STG.E.U8 desc[UR14][R24.64+0xc9], R231 ;  /* 0x0000c9e71800d986 */ /* 0x000fe2000c10110e */
[----:B------:R-:W-:-:S03]  /*24f10*/  ISETP.LT.OR P5, PT, R0, 0xd1, !P1 ;  /* 0x000000d10000780c */ /* 0x000fc60004fa1670 */
[----:B------:R3:W-:Y:S01]  /*24f20*/  @!P3 STG.E.U8 desc[UR14][R26.64+0xc8], R5 ;  /* 0x0000c8051a00b986 */ /* 0x0007e2000c10110e */
[C---:B------:R-:W-:Y:S02]  /*24f30*/  ISETP.LT.OR P3, PT, R0.reuse, 0xd2, !P1 ;  /* 0x000000d20000780c */ /* 0x040fe40004f61670 */
[----:B0-----:R-:W-:Y:S01]  /*24f40*/  F2FP.SATFINITE.E4M3.F32.PACK_AB_MERGE_C R3, RZ, R234, RZ ;  /* 0x000000eaff03723e */ /* 0x001fe200048070ff */
[----:B------:R-:W-:Y:S01]  /*24f50*/  @!P6 STG.E.U8 desc[UR14][R26.64+0xc9], R233 ;  /* 0x0000c9e91a00e986 */ /* 0x000fe2000c10110e */
[----:B------:R-:W-:Y:S01]  /*24f60*/  ISETP.LT.OR P6, PT, R0, 0xd1, !P2 ;  /* 0x000000d10000780c */ /* 0x000fe200057c1670 */
[----:B----4-:R-:W-:-:S04]  /*24f70*/  FMUL R2, R35, UR20 ;  /* 0x0000001423027c20 */ /* 0x010fc80008400000 */
[----:B------:R0:W-:Y:S01]  /*24f80*/  @!P5 STG.E.U8 desc[UR14][R24.64+0xd0], R3 ;  /* 0x0000d0031800d986 */ /* 0x0001e2000c10110e */
[C---:B------:R-:W-:Y:S02]  /*24f90*/  ISETP.LT.OR P5, PT, R0.reuse, 0xd2, !P2 ;  /* 0x000000d20000780c */ /* 0x040fe400057a1670 */
[----:B---3--:R-:W-:Y:S01]  /*24fa0*/  F2FP.SATFINITE.E4M3.F32.PACK_AB_MERGE_C R5, RZ, R236, RZ ;  /* 0x000000ecff05723e */ /* 0x008fe200048070ff */
[----:B------:R-:W-:Y:S01]  /*24fb0*/  @!P3 STG.E.U8 desc[UR14][R24.64+0xd1], R235 ;  /* 0x0000d1eb1800b986 */ /* 0x000fe2000c10110e */
[----:B------:R-:W-:-:S03]  /*24fc0*/  ISETP.LT.OR P3, PT, R0, 0xd9, !P1 ;  /* 0x000000d90000780c */ /* 0x000fc60004f61670 */
[----:B------:R3:W-:Y:S01]  /*24fd0*/  @!P6 STG.E.U8 desc[UR14][R26.64+0xd0], R5 ;  /* 0x0000d0051a00e986 */ /* 0x0007e2000c10110e */
[----:B------:R-:W-:Y:S01]  /*24fe0*/  ISETP.LT.OR P6, PT, R0, 0xda, !P1 ;  /* 0x000000da0000780c */ /* 0x000fe20004fc1670 */
[----:B0-----:R-:W-:Y:S02]  /*24ff0*/  FMUL R3, R36, UR20 ;  /* 0x0000001424037c20 */ /* 0x001fe40008400000 */
[----:B------:R-:W4:Y:S03]  /*25000*/  LDL.LU R36, [R1+0x220] ;  /* 0x0002200001247983 */ /* 0x000f260000300800 */
[----:B------:R-:W-:Y:S01]  /*25010*/  F2FP.SATFINITE.E4M3.F32.PACK_AB_MERGE_C R9, RZ, R3, RZ ;  /* 0x00000003ff09723e */ /* 0x000fe200048070ff */
[----:B------:R-:W4:Y:S01]  /*25020*/  LDL.LU R35, [R1+0x224] ;  /* 0x0002240001237983 */ /* 0x000f220000300800 */
[----:B---3--:R-:W-:Y:S01]  /*25030*/  F2FP.SATFINITE.E4M3.F32.PACK_AB_MERGE_C R5, RZ, R2, RZ ;  /* 0x00000002ff05723e */ /* 0x008fe200048070ff */
[----:B------:R-:W-:Y:S01]  /*25040*/  FMUL R2, R33, UR20 ;  /* 0x0000001421027c20 */ /* 0x000fe20008400000 */
[----:B------:R-:W-:Y:S01]  /*25050*/  FMUL R3, R32, UR20 ;  /* 0x0000001420037c20 */ /* 0x000fe20008400000 */
[----:B------:R-:W3:Y:S04]  /*25060*/  LDL.LU R33, [R1+0x228] ;  /* 0x0002280001217983 */ /* 0x000ee80000300800 */
[----:B------:R-:W3:Y:S04]  /*25070*/  LDL.LU R32, [R1+0x22c] ;  /* 0x00022c0001207983 */ /* 0x000ee80000300800 */
[----:B------:R-:W-:Y:S01]  /*25080*/  @!P5 STG.E.U8 desc[UR14][R26.64+0xd1], R237 ;  /* 0x0000d1ed1a00d986 */ /* 0x000fe2000c10110e */
[----:B------:R-:W-:-:S03]  /*25090*/  ISETP.LT.OR P5, PT, R0, 0xd9, !P2 ;  /* 0x000000d90000780c */ /* 0x000fc600057a1670 */
[----:B------:R0:W-:Y:S01]  /*250a0*/  @!P3 STG.E.U8 desc[UR14][R24.64+0xd8], R7 ;  /* 0x0000d8071800b986 */ /* 0x0001e2000c10110e */
[----:B------:R-:W-:-:S03]  /*250b0*/  ISETP.LT.OR P3, PT, R0, 0xda, !P2 ;  /* 0x000000da0000780c */ /* 0x000fc60005761670 */
[----:B------:R1:W-:Y:S01]  /*250c0*/  @!P6 STG.E.U8 desc[UR14][R24.64+0xd9], R9 ;  /* 0x0000d9091800e986 */ /* 0x0003e2000c10110e */
[----:B------:R-:W-:Y:S02]  /*250d0*/  ISETP.LT.OR P6, PT, R0, 0xe1, !P1 ;  /* 0x000000e10000780c */ /* 0x000fe40004fc1670 */
[----:B------:R-:W-:Y:S01]  /*250e0*/  F2FP.SATFINITE.E4M3.F32.PACK_AB_MERGE_C R11, RZ, R2, RZ ;  /* 0x00000002ff0b723e */ /* 0x000fe200048070ff */
[----:B------:R-:W3:Y:S04]  /*250f0*/  LDL.LU R40, [R1+0x230] ;  /* 0x0002300001287983 */ /* 0x000ee80000300800 */
[----:B------:R1:W-:Y:S01]  /*25100*/  @!P5 STG.E.U8 desc[UR14][R26.64+0xd8], R5 ;  /* 0x0000d8051a00d986 */ /* 0x0003e2000c10110e */
[----:B0-----:R-:W-:-:S03]  /*25110*/  F2FP.SATFINITE.E4M3.F32.PACK_AB_MERGE_C R7, RZ, R3, RZ ;  /* 0x00000003ff07723e */ /* 0x001fc600048070ff */
[----:B------:R-:W-:Y:S04]  /*25120*/  @!P3 STG.E.U8 desc[UR14][R26.64+0xd9], R11 ;  /* 0x0000d90b1a00b986 */ /* 0x000fe8000c10110e */
[----:B------:R0:W-:Y:S01]  /*25130*/  @!P6 STG.E.U8 desc[UR14][R24.64+0xe0], R7 ;  /* 0x0000e0071800e986 */ /* 0x0001e2000c10110e */
[----:B------:R-:W-:-:S03]  /*25140*/  FMUL R4, R39, UR20 ;  /* 0x0000001427047c20 */ /* 0x000fc60008400000 */
[----:B------:R-:W3:Y:S02]  /*25150*/  LDL.LU R39, [R1+0x234] ;  /* 0x0002340001277983 */ /* 0x000ee40000300800 */
[----:B-1----:R-:W-:Y:S01]  /*25160*/  F2FP.SATFINITE.E4M3.F32.PACK_AB_MERGE_C R9, RZ, R4, RZ ;  /* 0x00000004ff09723e */ /* 0x002fe200048070ff */
[----:B------:R-:W-:Y:S02]  /*25170*/  FMUL R2, R38, UR20 ;  /* 0x0000001426027c20 */ /* 0x000fe40008400000 */
[----:B------:R-:W3:Y:S03]  /*25180*/  LDL.LU R38, [R1+0x238] ;  /* 0x0002380001267983 */ /* 0x000ee60000300800 */
[----:B------:R-:W-:Y:S01]  /*25190*/  F2FP.SATFINITE.E4M3.F32.PACK_AB_MERGE_C R5, RZ, R2, RZ ;  /* 0x00000002ff05723e */ /* 0x000fe200048070ff */
[----:B--2---:R-:W-:Y:S02]  /*251a0*/  FMUL R3, R37, UR20 ;  /* 0x0000001425037c20 */ /* 0x004fe40008400000 */
[----:B------:R-:W2:Y:S03]  /*251b0*/  LDL.LU R37, [R1+0x23c] ;  /* 0x00023c0001257983 */ /* 0x000ea60000300800 */
[----:B------:R-:W-:Y:S01]  /*251c0*/  F2FP.SATFINITE.E4M3.F32.PACK_AB_MERGE_C R13, RZ, R3, RZ ;  /* 0x00000003ff0d723e */ /* 0x000fe200048070ff */
[----:B----4-:R-:W-:-:S02]  /*251d0*/  FMUL R2, R36, UR20 ;  /* 0x0000001424027c20 */ /* 0x010fc40008400000 */
[----:B------:R-:W4:Y:S03]  /*251e0*/  LDL.LU R36, [R1+0x240] ;  /* 0x0002400001247983 */ /* 0x000f260000300800 */
[----:B0-----:R-:W-:Y:S01]  /*251f0*/  F2FP.SATFINITE.E4M3.F32.PACK_AB_MERGE_C R7, RZ, R2, RZ ;  /* 0x00000002ff07723e */ /* 0x001fe200048070ff */
[----:B------:R-:W-:Y:S02]  /*25200*/  FMUL R2, R35, UR20 ;  /* 0x0000001423027c20 */ /* 0x000fe40008400000 */
[----:B------:R-:W4:Y:S01]  /*25210*/  LDL.LU R35, [R1+0x244] ;  /* 0x0002440001237983 */ /* 0x000f220000300800 */
[----:B---3--:R-:W-:-:S03]  /*25220*/  FMUL R3, R33, UR20 ;  /* 0x0000001421037c20 */ /* 0x008fc60008400000 */
[----:B------:R-:W3:Y:S01]  /*25230*/  LDL.LU R33, [R1+0x248] ;  /* 0x0002480001217983 */ /* 0x000ee20000300800 */
[----:B------:R-:W-:-:S03]  /*25240*/  FMUL R4, R32, UR20 ;  /* 0x0000001420047c20 */ /* 0x000fc60008400000 */
[----:B------:R-:W3:Y:S01]  /*25250*/  LDL.LU R32, [R1+0x24c] ;  /* 0x00024c0001207983 */ /* 0x000ee20000300800 */
[C---:B------:R-:W-:Y:S02]  /*25260*/  ISETP.LT.OR P5, PT, R0.reuse, 0xe2, !P1 ;  /* 0x000000e20000780c */ /* 0x040fe40004fa1670 */
[C---:B------:R-:W-:Y:S02]  /*25270*/  ISETP.LT.OR P3, PT, R0.reuse, 0xe1, !P2 ;  /* 0x000000e10000780c */ /* 0x040fe40005761670 */
[----:B------:R-:W-:-:S09]  /*25280*/  ISETP.LT.OR P6, PT, R0, 0xe2, !P2 ;  /* 0x000000e20000780c */ /* 0x000fd200057c1670 */
[----:B------:R0:W-:Y:S01]  /*25290*/  @!P5 STG.E.U8 desc[UR14][R24.64+0xe1], R9 ;  /* 0x0000e1091800d986 */ /* 0x0001e2000c10110e */
[----:B------:R-:W-:-:S03]  /*252a0*/  ISETP.LT.OR P5, PT, R0, 0xe9, !P1 ;  /* 0x000000e90000780c */ /* 0x000fc60004fa1670 */
[----:B------:R1:W-:Y:S01]  /*252b0*/  @!P3 STG.E.U8 desc[UR14][R26.64+0xe0], R5 ;  /* 0x0000e0051a00b986 */ /* 0x0003e2000c10110e */
[----:B------:R-:W-:-:S03]  /*252c0*/  ISETP.LT.OR P3, PT, R0, 0xea, !P1 ;  /* 0x000000ea0000780c */ /* 0x000fc60004f61670 */
[----:B------:R-:W-:Y:S01]  /*252d0*/  @!P6 STG.E.U8 desc[UR14][R26.64+0xe1], R13 ;  /* 0x0000e10d1a00e986 */ /* 0x000fe2000c10110e */
[----:B------:R-:W-:Y:S02]  /*252e0*/  ISETP.LT.OR P6, PT, R0, 0xe9, !P2 ;  /* 0x000000e90000780c */ /* 0x000fe400057c1670 */
[----:B0-----:R-:W-:-:S03]  /*252f0*/  F2FP.SATFINITE.E4M3.F32.PACK_AB_MERGE_C R9, RZ, R2, RZ ;  /* 0x00000002ff09723e */ /* 0x001fc600048070ff */
[----:B------:R0:W-:Y:S01]  /*25300*/  @!P5 STG.E.U8 desc[UR14][R24.64+0xe8], R7 ;  /* 0x0000e8071800d986 */ /* 0x0001e2000c10110e */
[----:B------:R-:W-:Y:S01]  /*25310*/  ISETP.LT.OR P5, PT, R0, 0xea, !P2 ;  /* 0x000000ea0000780c */ /* 0x000fe200057a1670 */
[----:B------:R-:W-:Y:S01]  /*25320*/  FMUL R2, R40, UR20 ;  /* 0x0000001428027c20 */ /* 0x000fe20008400000 */
[----:B-1----:R-:W-:Y:S02]  /*25330*/  F2FP.SATFINITE.E4M3.F32.PACK_AB_MERGE_C R5, RZ, R3, RZ ;  /* 0x00000003ff05723e */ /* 0x002fe400048070ff */
[----:B------:R-:W-:Y:S01]  /*25340*/  F2FP.SATFINITE.E4M3.F32.PACK_AB_MERGE_C R11, RZ, R4, RZ ;  /* 0x00000004ff0b723e */ /* 0x000fe200048070ff */
[----:B------:R-:W-:Y:S01]  /*25350*/  @!P3 STG.E.U8 desc[UR14][R24.64+0xe9], R9 ;  /* 0x0000e9091800b986 */ /* 0x000fe2000c10110e */
[----:B0-----:R-:W-:-:S03]  /*25360*/  F2FP.SATFINITE.E4M3.F32.PACK_AB_MERGE_C R7, RZ, R2, RZ ;  /* 0x00000002ff07723e */ /* 0x001fc600048070ff */
[----:B------:R0:W-:Y:S04]  /*25370*/  @!P6 STG.E.U8 desc[UR14][R26.64+0xe8], R5 ;  /* 0x0000e8051a00e986 */ /* 0x0001e8000c10110e */
[----:B------:R1:W-:Y:S01]  /*25380*/  @!P5 STG.E.U8 desc[UR14][R26.64+0xe9], R11 ;  /* 0x0000e90b1a00d986 */ /* 0x0003e2000c10110e */
[----:B------:R-:W-:-:S05]  /*25390*/  FMUL R3, R39, UR20 ;  /* 0x0000001427037c20 */ /* 0x000fca0008400000 */
[----:B------:R-:W-:Y:S01]  /*253a0*/  F2FP.SATFINITE.E4M3.F32.PACK_AB_MERGE_C R13, RZ, R3, RZ ;  /* 0x00000003ff0d723e */ /* 0x000fe200048070ff */
[----:B------:R-:W-:-:S05]  /*253b0*/  FMUL R2, R38, UR20 ;  /* 0x0000001426027c20 */ /* 0x000fca0008400000 */
[----:B0-----:R-:W-:Y:S01]  /*253c0*/  F2FP.SATFINITE.E4M3.F32.PACK_AB_MERGE_C R5, RZ, R2, RZ ;  /* 0x00000002ff05723e */ /* 0x001fe200048070ff */
[----:B--2---:R-:W-:Y:S02]  /*253d0*/  FMUL R3, R37, UR20 ;  /* 0x0000001425037c20 */ /* 0x004fe40008400000 */
[----:B------:R-:W2:Y:S04]  /*253e0*/  LDL.LU R37, [R1+0x250] ;  /* 0x0002500001257983 */ /* 0x000ea80000300800 */
[----:B------:R-:W2:Y:S01]  /*253f0*/  LDL.LU R39, [R1+0x254] ;  /* 0x0002540001277983 */ /* 0x000ea20000300800 */
[----:B------:R-:W-:Y:S01]  /*25400*/  F2FP.SATFINITE.E4M3.F32.PACK_AB_MERGE_C R9, RZ, R3, RZ ;  /* 0x00000003ff09723e */ /* 0x000fe200048070ff */
[----:B----4-:R-:W-:Y:S02]  /*25410*/  FMUL R4, R36, UR20 ;  /* 0x0000001424047c20 */ /* 0x010fe40008400000 */
[----:B------:R-:W4:Y:S03]  /*25420*/  LDL.LU R36, [R1+0x258] ;  /* 0x0002580001247983 */ /* 0x000f260000300800 */
[----:B-1----:R-:W-:Y:S01]  /*25430*/  F2FP.SATFINITE.E4M3.F32.PACK_AB_MERGE_C R11, RZ, R4, RZ ;  /* 0x00000004ff0b723e */ /* 0x002fe200048070ff */
[----:B------:R-:W-:-:S02]  /*25440*/  FMUL R2, R35, UR20 ;  /* 0x0000001423027c20 */ /* 0x000fc40008400000 */
[----:B------:R-:W4:Y:S01]  /*25450*/  LDL.LU R35, [R1+0x25c] ;  /* 0x00025c0001237983 */ /* 0x000f220000300800 */
[----:B---3--:R-:W-:-:S03]  /*25460*/  FMUL R3, R33, UR20 ;  /* 0x0000001421037c20 */ /* 0x008fc60008400000 */
[----:B------:R-:W3:Y:S01]  /*25470*/  LDL.LU R33, [R1+0x260] ;  /* 0x0002600001217983 */ /* 0x000ee20000300800 */
[----:B------:R-:W-:-:S03]  /*25480*/  FMUL R4, R32, UR20 ;  /* 0x0000001420047c20 */ /* 0x000fc60008400000 */
[----:B------:R-:W3:Y:S01]  /*25490*/  LDL.LU R32, [R1+0x264] ;  /* 0x0002640001207983 */ /* 0x000ee20000300800 */
[C---:B------:R-:W-:Y:S02]  /*254a0*/  ISETP.LT.OR P3, PT, R0.reuse, 0xf1, !P1 ;  /* 0x000000f10000780c */ /* 0x040fe40004f61670 */
[C---:B------:R-:W-:Y:S01]  /*254b0*/  ISETP.LT.OR P6, PT, R0.reuse, 0xf2, !P1 ;  /* 0x000000f20000780c */ /* 0x040fe20004fc1670 */
[----:B------:R-:W3:Y:S01]  /*254c0*/  LDL.LU R38, [R1+0x268] ;  /* 0x0002680001267983 */ /* 0x000ee20000300800 */
[----:B------:R-:W-:-:S09]  /*254d0*/  ISETP.LT.OR P5, PT, R0, 0xf1, !P2 ;  /* 0x000000f10000780c */ /* 0x000fd200057a1670 */
[----:B------:R0:W-:Y:S01]  /*254e0*/  @!P3 STG.E.U8 desc[UR14][R24.64+0xf0], R7 ;  /* 0x0000f0071800b986 */ /* 0x0001e2000c10110e */
[----:B------:R-:W-:-:S03]  /*254f0*/  ISETP.LT.OR P3, PT, R0, 0xf2, !P2 ;  /* 0x000000f20000780c */ /* 0x000fc60005761670 */
[----:B------:R1:W-:Y:S01]  /*25500*/  @!P6 STG.E.U8 desc[UR14][R24.64+0xf1], R13 ;  /* 0x0000f10d1800e986 */ /* 0x0003e2000c10110e */
[C---:B------:R-:W-:Y:S02]  /*25510*/  ISETP.LT.OR P6, PT, R0.reuse, 0xf9, !P1 ;  /* 0x000000f90000780c */ /* 0x040fe40004fc1670 */
[----:B------:R-:W-:Y:S01]  /*25520*/  ISETP.LT.OR P1, PT, R0, 0xfa, !P1 ;  /* 0x000000fa0000780c */ /* 0x000fe20004f21670 */
[----:B------:R1:W-:Y:S01]  /*25530*/  @!P5 STG.E.U8 desc[UR14][R26.64+0xf0], R5 ;  /* 0x0000f0051a00d986 */ /* 0x0003e2000c10110e */
[----:B0-----:R-:W-:Y:S02]  /*25540*/  F2FP.SATFINITE.E4M3.F32.PACK_AB_MERGE_C R7, RZ, R3, RZ ;  /* 0x00000003ff07723e */ /* 0x001fe400048070ff */
[----:B-1----:R-:W-:Y:S02]  /*25550*/  F2FP.SATFINITE.E4M3.F32.PACK_AB_MERGE_C R13, RZ, R4, RZ ;  /* 0x00000004ff0d723e */ /* 0x002fe400048070ff */
[----:B------:R-:W-:Y:S01]  /*25560*/  F2FP.SATFINITE.E4M3.F32.PACK_AB_MERGE_C R5, RZ, R2, RZ ;  /* 0x00000002ff05723e */ /* 0x000fe200048070ff */
[----:B------:R0:W-:Y:S04]  /*25570*/  @!P3 STG.E.U8 desc[UR14][R26.64+0xf1], R9 ;  /* 0x0000f1091a00b986 */ /* 0x0001e8000c10110e */
[----:B------:R1:W-:Y:S04]  /*25580*/  @!P6 STG.E.U8 desc[UR14][R24.64+0xf8], R11 ;  /* 0x0000f80b1800e986 */ /* 0x0003e8000c10110e */
[----:B------:R4:W-:Y:S01]  /*25590*/  @!P1 STG.E.U8 desc[UR14][R24.64+0xf9], R5 ;  /* 0x0000f90518009986 */ /* 0x0009e2000c10110e */
[----:B--2---:R-:W-:-:S03]  /*255a0*/  FMUL R2, R37, UR20 ;  /* 0x0000001425027c20 */ /* 0x004fc60008400000 */
[----:B------:R-:W2:Y:S01]  /*255b0*/  LDL.LU R37, [R1+0x26c] ;  /* 0x00026c0001257983 */ /* 0x000ea20000300800 */
[----:B------:R-:W-:-:S03]  /*255c0*/  FMUL R3, R39, UR20 ;  /* 0x0000001427037c20 */ /* 0x000fc60008400000 */
[----:B------:R-:W2:Y:S01]  /*255d0*/  LDL.LU R39, [R1+0x270] ;  /* 0x0002700001277983 */ /* 0x000ea20000300800 */
[----:B0-----:R-:W-:Y:S02]  /*255e0*/  F2FP.SATFINITE.E4M3.F32.PACK_AB_MERGE_C R9, RZ, R2, RZ ;  /* 0x00000002ff09723e */ /* 0x001fe400048070ff */
[----:B-1----:R-:W-:Y:S01]  /*255f0*/  F2FP.SATFINITE.E4M3.F32.PACK_AB_MERGE_C R11, RZ, R3, RZ ;  /* 0x00000003ff0b723e */ /* 0x002fe200048070ff */
[----:B----4-:R-:W-:Y:S02]  /*25600*/  FMUL R4, R36, UR20 ;  /* 0x0000001424047c20 */ /* 0x010fe40008400000 */
[----:B------:R-:W4:Y:S03]  /*25610*/  LDL.LU R36, [R1+0x274] ;  /* 0x0002740001247983 */ /* 0x000f260000300800 */
[----:B------:R-:W-:Y:S01]  /*25620*/  F2FP.SATFINITE.E4M3.F32.PACK_AB_MERGE_C R5, RZ, R4, RZ ;  /* 0x00000004ff05723e */ /* 0x000fe200048070ff */
[----:B------:R-:W-:-:S02]  /*25630*/  FMUL R2, R35, UR20 ;  /* 0x0000001423027c20 */ /* 0x000fc40008400000 */
[----:B------:R-:W4:Y:S01]  /*25640*/  LDL.LU R35, [R1+0x278] ;  /* 0x0002780001237983 */ /* 0x000f220000300800 */
[----:B---3--:R-:W-:-:S03]  /*25650*/  FMUL R3, R33, UR20 ;  /* 0x0000001421037c20 */ /* 0x008fc60008400000 */
[----:B------:R-:W3:Y:S01]  /*25660*/  LDL.LU R33, [R1+0x27c] ;  /* 0x00027c0001217983 */ /* 0x000ee20000300800 */
[----:B------:R-:W-:-:S03]  /*25670*/  FMUL R4, R32, UR20 ;  /* 0x0000001420047c20 */ /* 0x000fc60008400000 */
[----:B------:R-:W3:Y:S01]  /*25680*/  LDL.LU R32, [R1+0x280] ;  /* 0x0002800001207983 */ /* 0x000ee20000300800 */
[C---:B------:R-:W-:Y:S02]  /*25690*/  ISETP.LT.OR P5, PT, R0.reuse, 0xf9, !P2 ;  /* 0x000000f90000780c */ /* 0x040fe400057a1670 */
[----:B------:R-:W-:Y:S02]  /*256a0*/  ISETP.LT.OR P2, PT, R0, 0xfa, !P2 ;  /* 0x000000fa0000780c */ /* 0x000fe40005741670 */
[C---:B------:R-:W-:Y:S02]  /*256b0*/  ISETP.GE.AND P6, PT, R34.reuse, 0x81, PT ;  /* 0x000000812200780c */ /* 0x040fe40003fc6270 */
[----:B------:R-:W-:Y:S02]  /*256c0*/  ISETP.GE.AND P3, PT, R34, 0x89, PT ;  /* 0x000000892200780c */ /* 0x000fe40003f66270 */
[----:B------:R-:W-:-:S05]  /*256d0*/  ISETP.LT.OR P1, PT, R0, 0x1, !P6 ;  /* 0x000000010000780c */ /* 0x000fca0007721670 */
[----:B------:R0:W-:Y:S01]  /*256e0*/  @!P5 STG.E.U8 desc[UR14][R26.64+0xf8], R7 ;  /* 0x0000f8071a00d986 */ /* 0x0001e2000c10110e */
[----:B------:R-:W-:-:S03]  /*256f0*/  ISETP.LT.OR P5, PT, R0, 0x1, !P3 ;  /* 0x000000010000780c */ /* 0x000fc60005fa1670 */
[----:B------:R1:W-:Y:S01]  /*25700*/  @!P2 STG.E.U8 desc[UR14][R26.64+0xf9], R13 ;  /* 0x0000f90d1a00a986 */ /* 0x0003e2000c10110e */
[----:B------:R-:W-:-:S03]  /*25710*/  ISETP.LT.OR P2, PT, R0, 0x2, !P6 ;  /* 0x000000020000780c */ /* 0x000fc60007741670 */
[----:B------:R1:W-:Y:S01]  /*25720*/  @!P1 STG.E.U8 desc[UR14][R30.64], R9 ;  /* 0x000000091e009986 */ /* 0x0003e2000c10110e */
[----:B------:R-:W-:Y:S02]  /*25730*/  ISETP.LT.OR P1, PT, R0, 0x2, !P3 ;  /* 0x000000020000780c */ /* 0x000fe40005f21670 */
[----:B0-----:R-:W-:Y:S01]  /*25740*/  F2FP.SATFINITE.E4M3.F32.PACK_AB_MERGE_C R7, RZ, R2, RZ ;  /* 0x00000002ff07723e */ /* 0x001fe200048070ff */
[----:B------:R-:W-:Y:S02]  /*25750*/  FMUL R2, R38, UR20 ;  /* 0x0000001426027c20 */ /* 0x000fe40008400000 */
[----:B------:R-:W3:Y:S04]  /*25760*/  LDL.LU R38, [R1+0x284] ;  /* 0x0002840001267983 */ /* 0x000ee80000300800 */
[----:B------:R-:W-:Y:S04]  /*25770*/  @!P2 STG.E.U8 desc[UR14][R30.64+0x1], R11 ;  /* 0x0000010b1e00a986 */ /* 0x000fe8000c10110e */
[----:B------:R0:W-:Y:S01]  /*25780*/  @!P5 STG.E.U8 desc[UR14][R28.64], R5 ;  /* 0x000000051c00d986 */ /* 0x0001e2000c10110e */
[----:B------:R-:W-:-:S02]  /*25790*/  ISETP.LT.OR P5, PT, R0, 0xa, !P6 ;  /* 0x0000000a0000780c */ /* 0x000fc400077a1670 */
[----:B-1----:R-:W-:Y:S02]  /*257a0*/  F2FP.SATFINITE.E4M3.F32.PACK_AB_MERGE_C R13, RZ, R3, RZ ;  /* 0x00000003ff0d723e */ /* 0x002fe400048070ff */
[----:B------:R-:W-:Y:S01]  /*257b0*/  F2FP.SATFINITE.E4M3.F32.PACK_AB_MERGE_C R9, RZ, R4, RZ ;  /* 0x00000004ff09723e */ /* 0x000fe200048070ff */
[----:B------:R1:W-:Y:S01]  /*257c0*/  @!P1 STG.E.U8 desc[UR14][R28.64+0x1], R7 ;  /* 0x000001071c009986 */ /* 0x0003e2000c10110e */
[----:B0-----:R-:W-:-:S07]  /*257d0*/  F2FP.SATFINITE.E4M3.F32.PACK_AB_MERGE_C R5, RZ, R2, RZ ;  /* 0x00000002ff05723e */ /* 0x001fce00048070ff */
[----:B------:R0:W-:Y:S01]  /*257e0*/  @!P5 STG.E.U8 desc[UR14][R30.64+0x9], R9 ;  /* 0x000009091e00d986 */ /* 0x0001e2000c10110e */
[----:B--2---:R-:W-:-:S03]  /*257f0*/  FMUL R3, R37, UR20 ;  /* 0x0000001425037c20 */ /* 0x004fc60008400000 */
[----:B------:R-:W2:Y:S01]  /*25800*/  LDL.LU R37, [R1+0x288] ;  /* 0x0002880001257983 */ /* 0x000ea20000300800 */
[----:B------:R-:W-:-:S03]  /*25810*/  FMUL R4, R39, UR20 ;  /* 0x0000001427047c20 */ /* 0x000fc60008400000 */
[----:B------:R-:W2:Y:S01]  /*25820*/  LDL.LU R39, [R1+0x28c] ;  /* 0x00028c0001277983 */ /* 0x000ea20000300800 */
[----:B------:R-:W-:Y:S02]  /*25830*/  F2FP.SATFINITE.E4M3.F32.PACK_AB_MERGE_C R11, RZ, R3, RZ ;  /* 0x00000003ff0b723e */ /* 0x000fe400048070ff */
[----:B-1----:R-:W-:Y:S01]  /*25840*/  F2FP.SATFINITE.E4M3.F32.PACK_AB_MERGE_C R7, RZ, R4, RZ ;  /* 0x00000004ff07723e */ /* 0x002fe200048070ff */
[----:B----4-:R-:W-:Y:S02]  /*25850*/  FMUL R2, R36, UR20 ;  /* 0x0000001424027c20 */ /* 0x010fe40008400000 */
[----:B------:R-:W4:Y:S03]  /*25860*/  LDL.LU R36, [R1+0x290] ;  /* 0x0002900001247983 */ /* 0x000f260000300800 */
[----:B0-----:R-:W-:Y:S01]  /*25870*/  F2FP.SATFINITE.E4M3.F32.PACK_AB_MERGE_C R9, RZ, R2, RZ ;  /* 0x00000002ff09723e */ /* 0x001fe200048070ff */
[----:B------:R-:W-:-:S02]  /*25880*/  FMUL R3, R35, UR20 ;  /* 0x0000001423037c20 */ /* 0x000fc40008400000 */
        /* <DEDUP_REMOVED lines=11> */
[----:B------:R-:W-:Y:S02]  /*25940*/  ISETP.LT.OR P1, PT, R0, 0x11, !P3 ;  /* 0x000000110000780c */ /* 0x000fe40005f21670 */
[----:B0-----:R-:W-:-:S07]  /*25950*/  F2FP.SATFINITE.E4M3.F32.PACK_AB_MERGE_C R13, RZ, R3, RZ ;  /* 0x00000003ff0d723e */ /* 0x001fce00048070ff */
[----:B------:R0:W-:Y:S01]  /*25960*/  @!P2 STG.E.U8 desc[UR14][R28.64+0x9], R11 ;  /* 0x0000090b1c00a986 */ /* 0x0001e2000c10110e */
[----:B------:R-:W-:Y:S01]  /*25970*/  ISETP.LT.OR P2, PT, R0, 0x12, !P6 ;  /* 0x000000120000780c */ /* 0x000fe20007741670 */
[----:B------:R-:W-:Y:S02]  /*25980*/  FMUL R3, R38, UR20 ;  /* 0x0000001426037c20 */ /* 0x000fe40008400000 */
[----:B------:R0:W-:Y:S01]  /*25990*/  @!P5 STG.E.U8 desc[UR14][R30.64+0x10], R7 ;  /* 0x000010071e00d986 */ /* 0x0001e2000c10110e */
[----:B------:R-:W-:-:S03]  /*259a0*/  ISETP.LT.OR P5, PT, R0, 0x12, !P3 ;  /* 0x000000120000780c */ /* 0x000fc60005fa1670 */
[----:B------:R-:W3:Y:S01]  /*259b0*/  LDL.LU R38, [R1+0x2a0] ;  /* 0x0002a00001267983 */ /* 0x000ee20000300800 */
[----:B-1----:R-:W-:Y:S02]  /*259c0*/  F2FP.SATFINITE.E4M3.F32.PACK_AB_MERGE_C R5, RZ, R4, RZ ;  /* 0x00000004ff05723e */ /* 0x002fe400048070ff */
[----:B0-----:R-:W-:Y:S02]  /*259d0*/  F2FP.SATFINITE.E4M3.F32.PACK_AB_MERGE_C R11, RZ, R3, RZ ;  /* 0x00000003ff0b723e */ /* 0x001fe400048070ff */
        /* <DEDUP_REMOVED lines=22> */
[----:B------:R-:W-:Y:S01]  /*25b40*/  @!P2 STG.E.U8 desc[UR14][R30.64+0x19], R11 ;  /* 0x0000190b1e00a986 */ /* 0x000fe2000c10110e */
[----:B------:R-:W-:-:S03]  /*25b50*/  ISETP.LT.OR P2, PT, R0, 0x1a, !P3 ;  /* 0x0000001a0000780c */ /* 0x000fc60005f41670 */
[----:B------:R0:W-:Y:S01]  /*25b60*/  @!P1 STG.E.U8 desc[UR14][R30.64+0x18], R7 ;  /* 0x000018071e009986 */ /* 0x0001e2000c10110e */
[----:B------:R-:W-:-:S03]  /*25b70*/  ISETP.LT.OR P1, PT, R0, 0x21, !P6 ;  /* 0x000000210000780c */ /* 0x000fc60007721670 */
[----:B------:R1:W-:Y:S01]  /*25b80*/  @!P5 STG.E.U8 desc[UR14][R28.64+0x18], R9 ;  /* 0x000018091c00d986 */ /* 0x0003e2000c10110e */
[----:B------:R-:W-:-:S05]  /*25b90*/  ISETP.LT.OR P5, PT, R0, 0x22, !P6 ;  /* 0x000000220000780c */ /* 0x000fca00077a1670 */
[----:B------:R1:W-:Y:S01]  /*25ba0*/  @!P2 STG.E.U8 desc[UR14][R28.64+0x19], R5 ;  /* 0x000019051c00a986 */ /* 0x0003e2000c10110e */
[----:B0-----:R-:W-:-:S03]  /*25bb0*/  F2FP.SATFINITE.E4M3.F32.PACK_AB_MERGE_C R7, RZ, R4, RZ ;  /* 0x00000004ff07723e */ /* 0x001fc600048070ff */
[----:B------:R-:W-:Y:S01]  /*25bc0*/  @!P1 STG.E.U8 desc[UR14][R30.64+0x20], R13 ;  /* 0x0000200d1e009986 */ /* 0x000fe2000c10110e */
[----:B------:R-:W-:Y:S01]  /*25bd0*/  ISETP.LT.OR P1, PT, R0, 0x21, !P3 ;  /* 0x000000210000780c */ /* 0x000fe20005f21670 */
[----:B------:R-:W-:Y:S02]  /*25be0*/  FMUL R4, R38, UR20 ;  /* 0x0000001426047c20 */ /* 0x000fe40008400000 */
[----:B------:R-:W3:Y:S01]  /*25bf0*/  LDL.LU R38, [R1+0x2bc] ;  /* 0x0002bc0001267983 */ /* 0x000ee20000300800 */
[----:B-1----:R-:W-:Y:S02]  /*25c00*/  F2FP.SATFINITE.E4M3.F32.PACK_AB_MERGE_C R9, RZ, R2, RZ ;  /* 0x00000002ff09723e */ /* 0x002fe400048070ff */
[----:B------:R-:W-:Y:S02]  /*25c10*/  F2FP.SATFINITE.E4M3.F32.PACK_AB_MERGE_C R11, RZ, R3, RZ ;  /* 0x00000003ff0b723e */ /* 0x000fe400048070ff */
[----:B------:R-:W-:Y:S01]  /*25c20*/  F2FP.SATFINITE.E4M3.F32.PACK_AB_MERGE_C R5, RZ, R4, RZ ;  /* 0x00000004ff05723e */ /* 0x000fe200048070ff */
[----:B------:R0:W-:Y:S04]  /*25c30*/  @!P5 STG.E.U8 desc[UR14][R30.64+0x21], R7 ;  /* 0x000021071e00d986 */ /* 0x0001e8000c10110e */
[----:B------:R1:W-:Y:S01]  /*25c40*/  @!P1 STG.E.U8 desc[UR14][R28.64+0x20], R9 ;  /* 0x000020091c009986 */ /* 0x0003e2000c10110e */
[----:B--2---:R-:W-:-:S03]  /*25c50*/  FMUL R2, R37, UR20 ;  /* 0x0000001425027c20 */ /* 0x004fc60008400000 */
[----:B------:R-:W2:Y:S01]  /*25c60*/  LDL.LU R37, [R1+0x2c0] ;  /* 0x0002c00001257983 */ /* 0x000ea20000300800 */
[----:B------:R-:W-:-:S03]  /*25c70*/  FMUL R3, R39, UR20 ;  /* 0x0000001427037c20 */ /* 0x000fc60008400000 */
[----:B------:R-:W2:Y:S01]  /*25c80*/  LDL.LU R39, [R1+0x2c4] ;  /* 0x0002c40001277983 */ /* 0x000ea20000300800 */
[----:B0-----:R-:W-:Y:S02]  /*25c90*/  F2FP.SATFINITE.E4M3.F32.PACK_AB_MERGE_C R7, RZ, R2, RZ ;  /* 0x00000002ff07723e */ /* 0x001fe400048070ff */
        /* <DEDUP_REMOVED lines=16> */
[----:B------:R-:W-:-:S09]  /*25da0*/  ISETP.LT.OR P5, PT, R0, 0x2a, !P3 ;  /* 0x0000002a0000780c */ /* 0x000fd20005fa1670 */
[----:B------:R1:W-:Y:S01]  /*25db0*/  @!P2 STG.E.U8 desc[UR14][R30.64+0x29], R7 ;  /* 0x000029071e00a986 */ /* 0x0003e2000c10110e */
[C---:B------:R-:W-:Y:S02]  /*25dc0*/  ISETP.LT.OR P2, PT, R0.reuse, 0x32, !P6 ;  /* 0x000000320000780c */ /* 0x040fe40007741670 */
[----:B0-----:R-:W-:Y:S01]  /*25dd0*/  F2FP.SATFINITE.E4M3.F32.PACK_AB_MERGE_C R5, RZ, R2, RZ ;  /* 0x00000002ff05723e */ /* 0x001fe200048070ff */
[----:B------:R-:W-:Y:S01]  /*25de0*/  @!P1 STG.E.U8 desc[UR14][R28.64+0x28], R13 ;  /* 0x0000280d1c009986 */ /* 0x000fe2000c10110e */
[----:B------:R-:W-:Y:S01]  /*25df0*/  ISETP.LT.OR P1, PT, R0, 0x31, !P6 ;  /* 0x000000310000780c */ /* 0x000fe20007721670 */
[----:B------:R-:W-:Y:S02]  /*25e00*/  FMUL R2, R38, UR20 ;  /* 0x0000001426027c20 */ /* 0x000fe40008400000 */
[----:B------:R0:W-:Y:S01]  /*25e10*/  @!P5 STG.E.U8 desc[UR14][R28.64+0x29], R9 ;  /* 0x000029091c00d986 */ /* 0x0001e2000c10110e */
[----:B------:R-:W-:-:S03]  /*25e20*/  ISETP.LT.OR P5, PT, R0, 0x31, !P3 ;  /* 0x000000310000780c */ /* 0x000fc60005fa1670 */
[----:B------:R-:W3:Y:S01]  /*25e30*/  LDL.LU R38, [R1+0x2d8] ;  /* 0x0002d80001267983 */ /* 0x000ee20000300800 */
[----:B------:R-:W-:Y:S02]  /*25e40*/  F2FP.SATFINITE.E4M3.F32.PACK_AB_MERGE_C R11, RZ, R3, RZ ;  /* 0x00000003ff0b723e */ /* 0x000fe400048070ff */
[----:B-1----:R-:W-:Y:S02]  /*25e50*/  F2FP.SATFINITE.E4M3.F32.PACK_AB_MERGE_C R7, RZ, R4, RZ ;  /* 0x00000004ff07723e */ /* 0x002fe400048070ff */
[----:B0-----:R-:W-:Y:S01]  /*25e60*/  F2FP.SATFINITE.E4M3.F32.PACK_AB_MERGE_C R9, RZ, R2, RZ ;  /* 0x00000002ff09723e */ /* 0x001fe200048070ff */
[----:B------:R0:W-:Y:S04]  /*25e70*/  @!P1 STG.E.U8 desc[UR14][R30.64+0x30], R5 ;  /* 0x000030051e009986 */ /* 0x0001e8000c10110e */
[----:B------:R-:W-:Y:S04]  /*25e80*/  @!P2 STG.E.U8 desc[UR14][R30.64+0x31], R11 ;  /* 0x0000310b1e00a986 */ /* 0x000fe8000c10110e */
[----:B------:R1:W-:Y:S01]  /*25e90*/  @!P5 STG.E.U8 desc[UR14][R28.64+0x30], R7 ;  /* 0x000030071c00d986 */ /* 0x0003e2000c10110e */
[----:B--2---:R-:W-:-:S03]  /*25ea0*/  FMUL R3, R37, UR20 ;  /* 0x0000001425037c20 */ /* 0x004fc60008400000 */
[----:B------:R-:W2:Y:S01]  /*25eb0*/  LDL.LU R37, [R1+0x2dc] ;  /* 0x0002dc0001257983 */ /* 0x000ea20000300800 */
[----:B------:R-:W-:-:S03]  /*25ec0*/  FMUL R4, R39, UR20 ;  /* 0x0000001427047c20 */ /* 0x000fc60008400000 */
[----:B------:R-:W2:Y:S01]  /*25ed0*/  LDL.LU R39, [R1+0x2e0] ;  /* 0x0002e00001277983 */ /* 0x000ea20000300800 */
[----:B------:R-:W-:Y:S02]  /*25ee0*/  F2FP.SATFINITE.E4M3.F32.PACK_AB_MERGE_C R13, RZ, R3, RZ ;  /* 0x00000003ff0d723e */ /* 0x000fe400048070ff */
[----:B0-----:R-:W-:Y:S01]  /*25ef0*/  F2FP.SATFINITE.E4M3.F32.PACK_AB_MERGE_C R5, RZ, R4, RZ ;  /* 0x00000004ff05723e */ /* 0x001fe200048070ff */
        /* <DEDUP_REMOVED lines=11> */
[----:B------:R-:W-:Y:S02]  /*25fb0*/  ISETP.LT.OR P5, PT, R0, 0x3a, !P6 ;  /* 0x0000003a0000780c */ /* 0x000fe400077a1670 */
[----:B------:R-:W-:-:S07]  /*25fc0*/  F2FP.SATFINITE.E4M3.F32.PACK_AB_MERGE_C R11, RZ, R3, RZ ;  /* 0x00000003ff0b723e */ /* 0x000fce00048070ff */
[----:B------:R0:W-:Y:S01]  /*25fd0*/  @!P2 STG.E.U8 desc[UR14][R28.64+0x31], R9 ;  /* 0x000031091c00a986 */ /* 0x0001e2000c10110e */
[----:B------:R-:W-:-:S03]  /*25fe0*/  ISETP.LT.OR P2, PT, R0, 0x3a, !P3 ;  /* 0x0000003a0000780c */ /* 0x000fc60005f41670 */
[----:B------:R-:W-:Y:S01]  /*25ff0*/  @!P1 STG.E.U8 desc[UR14][R30.64+0x38], R13 ;  /* 0x0000380d1e009986 */ /* 0x000fe2000c10110e */
[----:B------:R-:W-:-:S03]  /*26000*/  ISETP.LT.OR P1, PT, R0, 0x39, !P3 ;  /* 0x000000390000780c */ /* 0x000fc60005f21670 */
[----:B------:R1:W-:Y:S01]  /*26010*/  @!P5 STG.E.U8 desc[UR14][R30.64+0x39], R5 ;  /* 0x000039051e00d986 */ /* 0x0003e2000c10110e */
[----:B------:R-:W-:Y:S02]  /*26020*/  ISETP.LT.OR P5, PT, R0, 0x41, !P6 ;  /* 0x000000410000780c */ /* 0x000fe400077a1670 */
[----:B0-----:R-:W-:Y:S01]  /*26030*/  F2FP.SATFINITE.E4M3.F32.PACK_AB_MERGE_C R9, RZ, R4, RZ ;  /* 0x00000004ff09723e */ /* 0x001fe200048070ff */
[----:B------:R-:W-:Y:S02]  /*26040*/  FMUL R3, R38, UR20 ;  /* 0x0000001426037c20 */ /* 0x000fe40008400000 */
[----:B------:R-:W3:Y:S01]  /*26050*/  LDL.LU R38, [R1+0x2f4] ;  /* 0x0002f40001267983 */ /* 0x000ee20000300800 */
[----:B-1----:R-:W-:Y:S02]  /*26060*/  F2FP.SATFINITE.E4M3.F32.PACK_AB_MERGE_C R5, RZ, R2, RZ ;  /* 0x00000002ff05723e */ /* 0x002fe400048070ff */
[----:B------:R-:W-:Y:S01]  /*26070*/  F2FP.SATFINITE.E4M3.F32.PACK_AB_MERGE_C R13, RZ, R3, RZ ;  /* 0x00000003ff0d723e */ /* 0x000fe200048070ff */
[----:B------:R0:W-:Y:S04]  /*26080*/  @!P1 STG.E.U8 desc[UR14][R28.64+0x38], R7 ;  /* 0x000038071c009986 */ /* 0x0001e8000c10110e */
[----:B------:R-:W-:Y:S04]  /*26090*/  @!P2 STG.E.U8 desc[UR14][R28.64+0x39], R11 ;  /* 0x0000390b1c00a986 */ /* 0x000fe8000c10110e */
        /* <DEDUP_REMOVED lines=23> */
[----:B------:R1:W-:Y:S01]  /*26210*/  @!P5 STG.E.U8 desc[UR14][R28.64+0x41], R7 ;  /* 0x000041071c00d986 */ /* 0x0003e2000c10110e */
[----:B------:R-:W-:Y:S02]  /*26220*/  ISETP.LT.OR P5, PT, R0, 0x49, !P3 ;  /* 0x000000490000780c */ /* 0x000fe40005fa1670 */
[----:B0-----:R-:W-:-:S03]  /*26230*/  F2FP.SATFINITE.E4M3.F32.PACK_AB_MERGE_C R5, RZ, R4, RZ ;  /* 0x00000004ff05723e */ /* 0x001fc600048070ff */
[----:B------:R-:W-:Y:S01]  /*26240*/  @!P2 STG.E.U8 desc[UR14][R30.64+0x49], R11 ;  /* 0x0000490b1e00a986 */ /* 0x000fe2000c10110e */
[----:B------:R-:W-:Y:S02]  /*26250*/  ISETP.LT.OR P2, PT, R0, 0x4a, !P3 ;  /* 0x0000004a0000780c */ /* 0x000fe40005f41670 */
[----:B-1----:R-:W-:Y:S01]  /*26260*/  F2FP.SATFINITE.E4M3.F32.PACK_AB_MERGE_C R13, RZ, R3, RZ ;  /* 0x00000003ff0d723e */ /* 0x002fe200048070ff */
[----:B------:R-:W-:Y:S02]  /*26270*/  FMUL R4, R38, UR20 ;  /* 0x0000001426047c20 */ /* 0x000fe40008400000 */
[----:B------:R-:W3:Y:S01]  /*26280*/  LDL.LU R38, [R1+0x310] ;  /* 0x0003100001267983 */ /* 0x000ee20000300800 */
[----:B------:R-:W-:-:S03]  /*26290*/  F2FP.SATFINITE.E4M3.F32.PACK_AB_MERGE_C R7, RZ, R2, RZ ;  /* 0x00000002ff07723e */ /* 0x000fc600048070ff */
[----:B------:R0:W-:Y:S04]  /*262a0*/  @!P1 STG.E.U8 desc[UR14][R30.64+0x48], R9 ;  /* 0x000048091e009986 */ /* 0x0001e8000c10110e */
[----:B------:R1:W-:Y:S01]  /*262b0*/  @!P5 STG.E.U8 desc[UR14][R28.64+0x48], R5 ;  /* 0x000048051c00d986 */ /* 0x0003e2000c10110e */
[----:B0-----:R-:W-:-:S03]  /*262c0*/  F2FP.SATFINITE.E4M3.F32.PACK_AB_MERGE_C R9, RZ, R4, RZ ;  /* 0x00000004ff09723e */ /* 0x001fc600048070ff */
[----:B------:R0:W-:Y:S01]  /*262d0*/  @!P2 STG.E.U8 desc[UR14][R28.64+0x49], R7 ;  /* 0x000049071c00a986 */ /* 0x0001e2000c10110e */
[----:B--2---:R-:W-:-:S03]  /*262e0*/  FMUL R2, R37, UR20 ;  /* 0x0000001425027c20 */ /* 0x004fc60008400000 */
[----:B------:R-:W2:Y:S01]  /*262f0*/  LDL.LU R37, [R1+0x314] ;  /* 0x0003140001257983 */ /* 0x000ea20000300800 */
[----:B------:R-:W-:-:S03]  /*26300*/  FMUL R3, R39, UR20 ;  /* 0x0000001427037c20 */ /* 0x000fc60008400000 */
[----:B------:R-:W2:Y:S01]  /*26310*/  LDL.LU R39, [R1+0x318] ;  /* 0x0003180001277983 */ /* 0x000ea20000300800 */
[----:B-1----:R-:W-:Y:S02]  /*26320*/  F2FP.SATFINITE.E4M3.F32.PACK_AB_MERGE_C R5, RZ, R2, RZ ;  /* 0x00000002ff05723e */ /* 0x002fe400048070ff */
[----:B------:R-:W-:Y:S01]  /*26330*/  F2FP.SATFINITE.E4M3.F32.PACK_AB_MERGE_C R11, RZ, R3, RZ ;  /* 0x00000003ff0b723e */ /* 0x000fe200048070ff */
        /* <DEDUP_REMOVED lines=16> */
[----:B------:R-:W-:Y:S01]  /*26440*/  @!P2 STG.E.U8 desc[UR14][R28.64+0x51], R11 ;  /* 0x0000510b1c00a986 */ /* 0x000fe2000c10110e */
[----:B------:R-:W-:-:S05]  /*26450*/  ISETP.LT.OR P2, PT, R0, 0x5a, !P6 ;  /* 0x0000005a0000780c */ /* 0x000fca0007741670 */
[----:B------:R1:W-:Y:S01]  /*26460*/  @!P1 STG.E.U8 desc[UR14][R28.64+0x50], R5 ;  /* 0x000050051c009986 */ /* 0x0003e2000c10110e */
[----:B0-----:R-:W-:-:S03]  /*26470*/  F2FP.SATFINITE.E4M3.F32.PACK_AB_MERGE_C R9, RZ, R2, RZ ;  /* 0x00000002ff09723e */ /* 0x001fc600048070ff */
[----:B------:R0:W-:Y:S01]  /*26480*/  @!P5 STG.E.U8 desc[UR14][R30.64+0x58], R7 ;  /* 0x000058071e00d986 */ /* 0x0001e2000c10110e */
[----:B------:R-:W-:Y:S01]  /*26490*/  ISETP.LT.OR P5, PT, R0, 0x5a, !P3 ;  /* 0x0000005a0000780c */ /* 0x000fe20005fa1670 */
[----:B------:R-:W-:Y:S02]  /*264a0*/  FMUL R2, R38, UR20 ;  /* 0x0000001426027c20 */ /* 0x000fe40008400000 */
[----:B------:R-:W3:Y:S01]  /*264b0*/  LDL.LU R38, [R1+0x32c] ;  /* 0x00032c0001267983 */ /* 0x000ee20000300800 */
[----:B------:R-:W-:Y:S02]  /*264c0*/  F2FP.SATFINITE.E4M3.F32.PACK_AB_MERGE_C R13, RZ, R3, RZ ;  /* 0x00000003ff0d723e */ /* 0x000fe400048070ff */
[----:B-1----:R-:W-:Y:S02]  /*264d0*/  F2FP.SATFINITE.E4M3.F32.PACK_AB_MERGE_C R5, RZ, R4, RZ ;  /* 0x00000004ff05723e */ /* 0x002fe400048070ff */
[----:B0-----:R-:W-:Y:S01]  /*264e0*/  F2FP.SATFINITE.E4M3.F32.PACK_AB_MERGE_C R7, RZ, R2, RZ ;  /* 0x00000002ff07723e */ /* 0x001fe200048070ff */
[----:B------:R0:W-:Y:S04]  /*264f0*/  @!P2 STG.E.U8 desc[UR14][R30.64+0x59], R9 ;  /* 0x000059091e00a986 */ /* 0x0001e8000c10110e */
        /* <DEDUP_REMOVED lines=21> */
[----:B------:R-:W-:Y:S01]  /*26650*/  @!P2 STG.E.U8 desc[UR14][R30.64+0x61], R11 ;  /* 0x0000610b1e00a986 */ /* 0x000fe2000c10110e */
[----:B------:R-:W-:Y:S02]  /*26660*/  ISETP.LT.OR P2, PT, R0, 0x62, !P3 ;  /* 0x000000620000780c */ /* 0x000fe40005f41670 */
[----:B0-----:R-:W-:-:S07]  /*26670*/  F2FP.SATFINITE.E4M3.F32.PACK_AB_MERGE_C R13, RZ, R3, RZ ;  /* 0x00000003ff0d723e */ /* 0x001fce00048070ff */
[----:B------:R0:W-:Y:S01]  /*26680*/  @!P1 STG.E.U8 desc[UR14][R30.64+0x60], R7 ;  /* 0x000060071e009986 */ /* 0x0001e2000c10110e */
[----:B------:R-:W-:-:S03]  /*26690*/  ISETP.LT.OR P1, PT, R0, 0x69, !P6 ;  /* 0x000000690000780c */ /* 0x000fc60007721670 */
[----:B------:R1:W-:Y:S01]  /*266a0*/  @!P5 STG.E.U8 desc[UR14][R28.64+0x60], R9 ;  /* 0x000060091c00d986 */ /* 0x0003e2000c10110e */
[----:B------:R-:W-:Y:S01]  /*266b0*/  ISETP.LT.OR P5, PT, R0, 0x6a, !P6 ;  /* 0x0000006a0000780c */ /* 0x000fe200077a1670 */
[----:B------:R-:W-:Y:S02]  /*266c0*/  FMUL R3, R38, UR20 ;  /* 0x0000001426037c20 */ /* 0x000fe40008400000 */
[----:B------:R-:W3:Y:S01]  /*266d0*/  LDL.LU R38, [R1+0x348] ;  /* 0x0003480001267983 */ /* 0x000ee20000300800 */
[----:B0-----:R-:W-:Y:S02]  /*266e0*/  F2FP.SATFINITE.E4M3.F32.PACK_AB_MERGE_C R7, RZ, R4, RZ ;  /* 0x00000004ff07723e */ /* 0x001fe400048070ff */
[----:B------:R-:W-:Y:S02]  /*266f0*/  F2FP.SATFINITE.E4M3.F32.PACK_AB_MERGE_C R11, RZ, R3, RZ ;  /* 0x00000003ff0b723e */ /* 0x000fe400048070ff */
[----:B-1----:R-:W-:Y:S01]  /*26700*/  F2FP.SATFINITE.E4M3.F32.PACK_AB_MERGE_C R9, RZ, R2, RZ ;  /* 0x00000002ff09723e */ /* 0x002fe200048070ff */
        /* <DEDUP_REMOVED lines=64> */
[----:B------:R-:W-:-:S03]  /*26b10*/  ISETP.LT.OR P1, PT, R0, 0x81, !P3 ;  /* 0x000000810000780c */ /* 0x000fc60005f21670 */
        /* <DEDUP_REMOVED lines=186> */
[----:B------:R-:W-:Y:S01]  /*276c0*/  FMUL R3, R40, UR20 ;  /* 0x0000001428037c20 */ /* 0x000fe20008400000 */
[----:B0-----:R-:W-:-:S04]  /*276d0*/  F2FP.SATFINITE.E4M3.F32.PACK_AB_MERGE_C R5, RZ, R2, RZ ;  /* 0x00000002ff05723e */ /* 0x001fc800048070ff */
[----:B------:R-:W-:Y:S01]  /*276e0*/  F2FP.SATFINITE.E4M3.F32.PACK_AB_MERGE_C R13, RZ, R3, RZ ;  /* 0x00000003ff0d723e */ /* 0x000fe200048070ff */
[----:B----4-:R-:W-:Y:S02]  /*276f0*/  FMUL R4, R36, UR20 ;  /* 0x0000001424047c20 */ /* 0x010fe40008400000 */
[----:B------:R-:W4:Y:S03]  /*27700*/  LDL.LU R36, [R1+0x418] ;  /* 0x0004180001247983 */ /* 0x000f260000300800 */
[----:B-1----:R-:W-:Y:S01]  /*27710*/  F2FP.SATFINITE.E4M3.F32.PACK_AB_MERGE_C R7, RZ, R4, RZ ;  /* 0x00000004ff07723e */ /* 0x002fe200048070ff */
[----:B------:R-:W-:Y:S02]  /*27720*/  FMUL R2, R35, UR20 ;  /* 0x0000001423027c20 */ /* 0x000fe40008400000 */
        /* <DEDUP_REMOVED lines=8> */
[----:B------:R-:W-:-:S03]  /*277b0*/  ISETP.LT.OR P1, PT, R0, 0xd1, !P3 ;  /* 0x000000d10000780c */ /* 0x000fc60005f21670 */
[----:B------:R-:W3:Y:S04]  /*277c0*/  LDL.LU R42, [R1+0x42c] ;  /* 0x00042c00012a7983 */ /* 0x000ee80000300800 */
[----:B------:R-:W3:Y:S04]  /*277d0*/  LDL.LU R40, [R1+0x430] ;  /* 0x0004300001287983 */ /* 0x000ee80000300800 */
[----:B------:R0:W-:Y:S01]  /*277e0*/  @!P2 STG.E.U8 desc[UR14][R28.64+0xc9], R11 ;  /* 0x0000c90b1c00a986 */ /* 0x0001e2000c10110e */
[----:B------:R-:W-:-:S03]  /*277f0*/  ISETP.LT.OR P2, PT, R0, 0xd2, !P6 ;  /* 0x000000d20000780c */ /* 0x000fc60007741670 */
[----:B------:R1:W-:Y:S01]  /*27800*/  @!P5 STG.E.U8 desc[UR14][R30.64+0xd0], R9 ;  /* 0x0000d0091e00d986 */ /* 0x0003e2000c10110e */
[----:B------:R-:W-:Y:S02]  /*27810*/  ISETP.LT.OR P5, PT, R0, 0xd2, !P3 ;  /* 0x000000d20000780c */ /* 0x000fe40005fa1670 */
[----:B0-----:R-:W-:-:S07]  /*27820*/  F2FP.SATFINITE.E4M3.F32.PACK_AB_MERGE_C R11, RZ, R3, RZ ;  /* 0x00000003ff0b723e */ /* 0x001fce00048070ff */
[----:B------:R0:W-:Y:S01]  /*27830*/  @!P2 STG.E.U8 desc[UR14][R30.64+0xd1], R5 ;  /* 0x0000d1051e00a986 */ /* 0x0001e2000c10110e */
[C---:B------:R-:W-:Y:S02]  /*27840*/  ISETP.LT.OR P2, PT, R0.reuse, 0xda, !P6 ;  /* 0x000000da0000780c */ /* 0x040fe40007741670 */
[----:B-1----:R-:W-:Y:S01]  /*27850*/  F2FP.SATFINITE.E4M3.F32.PACK_AB_MERGE_C R9, RZ, R2, RZ ;  /* 0x00000002ff09723e */ /* 0x002fe200048070ff */
[----:B------:R-:W-:Y:S01]  /*27860*/  @!P1 STG.E.U8 desc[UR14][R28.64+0xd0], R13 ;  /* 0x0000d00d1c009986 */ /* 0x000fe2000c10110e */
[C---:B------:R-:W-:Y:S01]  /*27870*/  ISETP.LT.OR P1, PT, R0.reuse, 0xd9, !P6 ;  /* 0x000000d90000780c */ /* 0x040fe20007721670 */
[----:B------:R-:W-:Y:S02]  /*27880*/  FMUL R2, R39, UR20 ;  /* 0x0000001427027c20 */ /* 0x000fe40008400000 */
[----:B------:R1:W-:Y:S01]  /*27890*/  @!P5 STG.E.U8 desc[UR14][R28.64+0xd1], R7 ;  /* 0x0000d1071c00d986 */ /* 0x0003e2000c10110e */
[----:B------:R-:W-:Y:S01]  /*278a0*/  ISETP.LT.OR P5, PT, R0, 0xd9, !P3 ;  /* 0x000000d90000780c */ /* 0x000fe20005fa1670 */
[----:B------:R-:W-:-:S02]  /*278b0*/  FMUL R3, R38, UR20 ;  /* 0x0000001426037c20 */ /* 0x000fc40008400000 */
[----:B------:R-:W3:Y:S04]  /*278c0*/  LDL.LU R39, [R1+0x434] ;  /* 0x0004340001277983 */ /* 0x000ee80000300800 */
[----:B------:R-:W3:Y:S01]  /*278d0*/  LDL.LU R38, [R1+0x438] ;  /* 0x0004380001267983 */ /* 0x000ee20000300800 */
[----:B0-----:R-:W-:Y:S02]  /*278e0*/  F2FP.SATFINITE.E4M3.F32.PACK_AB_MERGE_C R5, RZ, R4, RZ ;  /* 0x00000004ff05723e */ /* 0x001fe400048070ff */
[----:B-1----:R-:W-:Y:S01]  /*278f0*/  F2FP.SATFINITE.E4M3.F32.PACK_AB_MERGE_C R7, RZ, R2, RZ ;  /* 0x00000002ff07723e */ /* 0x002fe200048070ff */
[----:B------:R0:W-:Y:S01]  /*27900*/  @!P1 STG.E.U8 desc[UR14][R30.64+0xd8], R9 ;  /* 0x0000d8091e009986 */ /* 0x0001e2000c10110e */
[----:B------:R-:W-:-:S03]  /*27910*/  F2FP.SATFINITE.E4M3.F32.PACK_AB_MERGE_C R13, RZ, R3, RZ ;  /* 0x00000003ff0d723e */ /* 0x000fc600048070ff */
[----:B------:R-:W-:Y:S04]  /*27920*/  @!P2 STG.E.U8 desc[UR14][R30.64+0xd9], R11 ;  /* 0x0000d90b1e00a986 */ /* 0x000fe8000c10110e */
[----:B------:R1:W-:Y:S01]  /*27930*/  @!P5 STG.E.U8 desc[UR14][R28.64+0xd8], R5 ;  /* 0x0000d8051c00d986 */ /* 0x0003e2000c10110e */
[----:B--2---:R-:W-:-:S03]  /*27940*/  FMUL R4, R37, UR20 ;  /* 0x0000001425047c20 */ /* 0x004fc60008400000 */
[----:B------:R-:W2:Y:S02]  /*27950*/  LDL.LU R37, [R1+0x43c] ;  /* 0x00043c0001257983 */ /* 0x000ea40000300800 */
[----:B0-----:R-:W-:Y:S01]  /*27960*/  F2FP.SATFINITE.E4M3.F32.PACK_AB_MERGE_C R9, RZ, R4, RZ ;  /* 0x00000004ff09723e */ /* 0x001fe200048070ff */
        /* <DEDUP_REMOVED lines=15> */
[----:B------:R-:W-:-:S03]  /*27a60*/  ISETP.LT.OR P1, PT, R0, 0xe1, !P3 ;  /* 0x000000e10000780c */ /* 0x000fc60005f21670 */
[----:B------:R1:W-:Y:S01]  /*27a70*/  @!P5 STG.E.U8 desc[UR14][R30.64+0xe1], R9 ;  /* 0x0000e1091e00d986 */ /* 0x0003e2000c10110e */
[----:B------:R-:W-:Y:S02]  /*27a80*/  ISETP.LT.OR P5, PT, R0, 0xe9, !P6 ;  /* 0x000000e90000780c */ /* 0x000fe400077a1670 */
[----:B------:R-:W-:Y:S02]  /*27a90*/  F2FP.SATFINITE.E4M3.F32.PACK_AB_MERGE_C R11, RZ, R3, RZ ;  /* 0x00000003ff0b723e */ /* 0x000fe400048070ff */
[----:B0-----:R-:W-:-:S03]  /*27aa0*/  F2FP.SATFINITE.E4M3.F32.PACK_AB_MERGE_C R7, RZ, R4, RZ ;  /* 0x00000004ff07723e */ /* 0x001fc600048070ff */
[----:B------:R-:W-:Y:S01]  /*27ab0*/  @!P2 STG.E.U8 desc[UR14][R28.64+0xe1], R11 ;  /* 0x0000e10b1c00a986 */ /* 0x000fe2000c10110e */
[----:B------:R-:W-:-:S03]  /*27ac0*/  ISETP.LT.OR P2, PT, R0, 0xea, !P6 ;  /* 0x000000ea0000780c */ /* 0x000fc60007741670 */
[----:B------:R0:W-:Y:S01]  /*27ad0*/  @!P1 STG.E.U8 desc[UR14][R28.64+0xe0], R5 ;  /* 0x0000e0051c009986 */ /* 0x0001e2000c10110e */
[----:B------:R-:W-:-:S03]  /*27ae0*/  ISETP.LT.OR P1, PT, R0, 0xe9, !P3 ;  /* 0x000000e90000780c */ /* 0x000fc60005f21670 */
[----:B------:R0:W-:Y:S01]  /*27af0*/  @!P5 STG.E.U8 desc[UR14][R30.64+0xe8], R7 ;  /* 0x0000e8071e00d986 */ /* 0x0001e2000c10110e */
[----:B------:R-:W-:Y:S01]  /*27b00*/  ISETP.LT.OR P5, PT, R0, 0xea, !P3 ;  /* 0x000000ea0000780c */ /* 0x000fe20005fa1670 */
[----:B------:R-:W-:Y:S01]  /*27b10*/  FMUL R3, R43, UR20 ;  /* 0x000000142b037c20 */ /* 0x000fe20008400000 */
[----:B------:R-:W-:Y:S01]  /*27b20*/  FMUL R4, R42, UR20 ;  /* 0x000000142a047c20 */ /* 0x000fe20008400000 */
[----:B-1----:R-:W-:-:S03]  /*27b30*/  F2FP.SATFINITE.E4M3.F32.PACK_AB_MERGE_C R9, RZ, R2, RZ ;  /* 0x00000002ff09723e */ /* 0x002fc600048070ff */
[----:B------:R-:W-:Y:S02]  /*27b40*/  F2FP.SATFINITE.E4M3.F32.PACK_AB_MERGE_C R13, RZ, R3, RZ ;  /* 0x00000003ff0d723e */ /* 0x000fe400048070ff */
[----:B0-----:R-:W-:Y:S01]  /*27b50*/  F2FP.SATFINITE.E4M3.F32.PACK_AB_MERGE_C R5, RZ, R4, RZ ;  /* 0x00000004ff05723e */ /* 0x001fe200048070ff */
[----:B------:R0:W-:Y:S01]  /*27b60*/  @!P2 STG.E.U8 desc[UR14][R30.64+0xe9], R9 ;  /* 0x0000e9091e00a986 */ /* 0x0001e2000c10110e */
[----:B------:R-:W-:-:S03]  /*27b70*/  ISETP.LT.OR P2, PT, R0, 0xf1, !P3 ;  /* 0x000000f10000780c */ /* 0x000fc60005f41670 */
[----:B------:R-:W-:Y:S01]  /*27b80*/  @!P1 STG.E.U8 desc[UR14][R28.64+0xe8], R13 ;  /* 0x0000e80d1c009986 */ /* 0x000fe2000c10110e */
[----:B------:R-:W-:-:S03]  /*27b90*/  ISETP.LT.OR P1, PT, R0, 0xf1, !P6 ;  /* 0x000000f10000780c */ /* 0x000fc60007721670 */
[----:B------:R-:W-:Y:S01]  /*27ba0*/  @!P5 STG.E.U8 desc[UR14][R28.64+0xe9], R5 ;  /* 0x0000e9051c00d986 */ /* 0x000fe2000c10110e */
[----:B------:R-:W-:Y:S01]  /*27bb0*/  ISETP.LT.OR P5, PT, R0, 0xf2, !P6 ;  /* 0x000000f20000780c */ /* 0x000fe200077a1670 */
[----:B------:R-:W-:Y:S01]  /*27bc0*/  FMUL R2, R40, UR20 ;  /* 0x0000001428027c20 */ /* 0x000fe20008400000 */
[----:B------:R-:W-:Y:S01]  /*27bd0*/  FMUL R3, R39, UR20 ;  /* 0x0000001427037c20 */ /* 0x000fe20008400000 */
[----:B------:R-:W-:-:S03]  /*27be0*/  FMUL R4, R38, UR20 ;  /* 0x0000001426047c20 */ /* 0x000fc60008400000 */
[----:B------:R-:W-:Y:S02]  /*27bf0*/  F2FP.SATFINITE.E4M3.F32.PACK_AB_MERGE_C R7, RZ, R2, RZ ;  /* 0x00000002ff07723e */ /* 0x000fe400048070ff */
[----:B------:R-:W-:Y:S02]  /*27c00*/  F2FP.SATFINITE.E4M3.F32.PACK_AB_MERGE_C R11, RZ, R3, RZ ;  /* 0x00000003ff0b723e */ /* 0x000fe400048070ff */
[----:B0-----:R-:W-:Y:S01]  /*27c10*/  F2FP.SATFINITE.E4M3.F32.PACK_AB_MERGE_C R9, RZ, R4, RZ ;  /* 0x00000004ff09723e */ /* 0x001fe200048070ff */
[----:B------:R0:W-:Y:S01]  /*27c20*/  @!P1 STG.E.U8 desc[UR14][R30.64+0xf0], R7 ;  /* 0x0000f0071e009986 */ /* 0x0001e2000c10110e */
[----:B------:R-:W-:-:S03]  /*27c30*/  ISETP.LT.OR P1, PT, R0, 0xf9, !P6 ;  /* 0x000000f90000780c */ /* 0x000fc60007721670 */
[----:B------:R1:W-:Y:S01]  /*27c40*/  @!P5 STG.E.U8 desc[UR14][R30.64+0xf1], R11 ;  /* 0x0000f10b1e00d986 */ /* 0x0003e2000c10110e */
[C---:B------:R-:W-:Y:S02]  /*27c50*/  ISETP.LT.OR P5, PT, R0.reuse, 0xf2, !P3 ;  /* 0x000000f20000780c */ /* 0x040fe40005fa1670 */
[C---:B------:R-:W-:Y:S01]  /*27c60*/  ISETP.LT.OR P6, PT, R0.reuse, 0xfa, !P6 ;  /* 0x000000fa0000780c */ /* 0x040fe200077c1670 */
[----:B------:R1:W-:Y:S01]  /*27c70*/  @!P2 STG.E.U8 desc[UR14][R28.64+0xf0], R9 ;  /* 0x0000f0091c00a986 */ /* 0x0003e2000c10110e */
[C---:B------:R-:W-:Y:S02]  /*27c80*/  ISETP.LT.OR P2, PT, R0.reuse, 0xf9, !P3 ;  /* 0x000000f90000780c */ /* 0x040fe40005f41670 */
[----:B------:R-:W-:Y:S01]  /*27c90*/  ISETP.LT.OR P3, PT, R0, 0xfa, !P3 ;  /* 0x000000fa0000780c */ /* 0x000fe20005f61670 */
[----:B--2---:R-:W-:-:S05]  /*27ca0*/  FMUL R0, R37, UR20 ;  /* 0x0000001425007c20 */ /* 0x004fca0008400000 */
[----:B0-----:R-:W-:-:S05]  /*27cb0*/  F2FP.SATFINITE.E4M3.F32.PACK_AB_MERGE_C R7, RZ, R0, RZ ;  /* 0x00000000ff07723e */ /* 0x001fca00048070ff */
[----:B------:R0:W-:Y:S01]  /*27cc0*/  @!P5 STG.E.U8 desc[UR14][R28.64+0xf1], R7 ;  /* 0x0000f1071c00d986 */ /* 0x0001e2000c10110e */
[----:B----4-:R-:W-:Y:S01]  /*27cd0*/  FMUL R2, R36, UR20 ;  /* 0x0000001424027c20 */ /* 0x010fe20008400000 */
[----:B------:R-:W-:Y:S01]  /*27ce0*/  FMUL R3, R35, UR20 ;  /* 0x0000001423037c20 */ /* 0x000fe20008400000 */
[----:B---3--:R-:W-:Y:S01]  /*27cf0*/  FMUL R4, R33, UR20 ;  /* 0x0000001421047c20 */ /* 0x008fe20008400000 */
[----:B------:R-:W-:Y:S02]  /*27d00*/  FMUL R5, R32, UR20 ;  /* 0x0000001420057c20 */ /* 0x000fe40008400000 */
[----:B-1----:R-:W-:Y:S02]  /*27d10*/  F2FP.SATFINITE.E4M3.F32.PACK_AB_MERGE_C R11, RZ, R2, RZ ;  /* 0x00000002ff0b723e */ /* 0x002fe400048070ff */
[----:B------:R-:W-:Y:S02]  /*27d20*/  F2FP.SATFINITE.E4M3.F32.PACK_AB_MERGE_C R3, RZ, R3, RZ ;  /* 0x00000003ff03723e */ /* 0x000fe400048070ff */
[----:B------:R-:W-:-:S02]  /*27d30*/  F2FP.SATFINITE.E4M3.F32.PACK_AB_MERGE_C R9, RZ, R4, RZ ;  /* 0x00000004ff09723e */ /* 0x000fc400048070ff */
[----:B------:R-:W-:Y:S01]  /*27d40*/  F2FP.SATFINITE.E4M3.F32.PACK_AB_MERGE_C R5, RZ, R5, RZ ;  /* 0x00000005ff05723e */ /* 0x000fe200048070ff */
[----:B------:R0:W-:Y:S04]  /*27d50*/  @!P1 STG.E.U8 desc[UR14][R30.64+0xf8], R11 ;  /* 0x0000f80b1e009986 */ /* 0x0001e8000c10110e */
[----:B------:R0:W-:Y:S04]  /*27d60*/  @!P6 STG.E.U8 desc[UR14][R30.64+0xf9], R3 ;  /* 0x0000f9031e00e986 */ /* 0x0001e8000c10110e */
[----:B------:R0:W-:Y:S04]  /*27d70*/  @!P2 STG.E.U8 desc[UR14][R28.64+0xf8], R9 ;  /* 0x0000f8091c00a986 */ /* 0x0001e8000c10110e */
[----:B------:R0:W-:Y:S02]  /*27d80*/  @!P3 STG.E.U8 desc[UR14][R28.64+0xf9], R5 ;  /* 0x0000f9051c00b986 */ /* 0x0001e4000c10110e */
.L_x_551:
[----:B------:R-:W-:Y:S05]  /*27d90*/  BSYNC B0 ;  /* 0x0000000000007941 */ /* 0x000fea0003800000 */
.L_x_37:
[----:B0-2---:R-:W2:Y:S04]  /*27da0*/  LDL.LU R3, [R1+0x454] ;  /* 0x0004540001037983 */ /* 0x005ea80000300800 */
[----:B-----5:R-:W2:Y:S01]  /*27db0*/  LDL.LU R2, [R1+0x458] ;  /* 0x0004580001027983 */ /* 0x020ea20000300800 */
[----:B------:R-:W-:Y:S01]  /*27dc0*/  ULDC UR6, c[0x0][0xc] ;  /* 0x0000030000067ab9 */ /* 0x000fe20000000800 */
[----:B------:R-:W-:Y:S01]  /*27dd0*/  ULDC UR7, c[0x0][0x10] ;  /* 0x0000040000077ab9 */ /* 0x000fe20000000800 */
[----:B---34-:R-:W2:Y:S01]  /*27de0*/  LDC R5, c[0x0][0x14] ;  /* 0x00000500ff057b82 */ /* 0x018ea20000000800 */
[----:B------:R-:W-:Y:S01]  /*27df0*/  UIMAD.WIDE.U32 UR6, UR6, UR7, URZ ;  /* 0x00000007060672a5 */ /* 0x000fe2000f8e003f */
[----:B------:R-:W-:Y:S01]  /*27e00*/  PRMT R0, RZ, 0x7610, R0 ;  /* 0x00007610ff007816 */ /* 0x000fe20000000000 */
[----:B------:R-:W-:-:S04]  /*27e10*/  UMOV UR9, 0xffffffff ;  /* 0xffffffff00097882 */ /* 0x000fc80000000000 */
[----:B--2---:R-:W-:-:S04]  /*27e20*/  IMAD.WIDE.U32 R2, R5, UR6, R2 ;  /* 0x0000000605027c25 */ /* 0x004fc8000f8e0002 */
[----:B------:R-:W-:Y:S01]  /*27e30*/  IMAD R5, R5, UR7, RZ ;  /* 0x0000000705057c24 */ /* 0x000fe2000f8e02ff */
[----:B------:R-:W-:Y:S01]  /*27e40*/  ULDC.64 UR6, c[0x0][0x650] ;  /* 0x0001940000067ab9 */ /* 0x000fe20000000a00 */
[----:B------:R-:W-:Y:S01]  /*27e50*/  IMAD.MOV.U32 R11, RZ, RZ, R2 ;  /* 0x000000ffff0b7224 */ /* 0x000fe200078e0002 */
[----:B------:R-:W-:Y:S01]  /*27e60*/  ISETP.GE.U32.AND P1, PT, R2, UR6, PT ;  /* 0x0000000602007c0c */ /* 0x000fe2000bf26070 */
[----:B------:R-:W-:Y:S02]  /*27e70*/  IMAD.IADD R13, R3, 0x1, R5 ;  /* 0x00000001030d7824 */ /* 0x000fe400078e0205 */
[----:B------:R-:W-:-:S03]  /*27e80*/  IMAD.MOV.U32 R2, RZ, RZ, -0x1 ;  /* 0xffffffffff027424 */ /* 0x000fc600078e00ff */
[----:B------:R0:W-:Y:S01]  /*27e90*/  STL [R1+0x454], R13 ;  /* 0x0004540d01007387 */ /* 0x0001e20000100800 */
[----:B------:R-:W-:-:S03]  /*27ea0*/  ISETP.GE.U32.AND.EX P1, PT, R13, UR7, PT, P1 ;  /* 0x000000070d007c0c */ /* 0x000fc6000bf26110 */
[----:B------:R0:W-:Y:S04]  /*27eb0*/  STL [R1+0x458], R11 ;  /* 0x0004580b01007387 */ /* 0x0001e80000100800 */
[----:B------:R0:W-:Y:S06]  /*27ec0*/  STL [R1+0x45c], R2 ;  /* 0x00045c0201007387 */ /* 0x0001ec0000100800 */
[----:B------:R-:W-:Y:S05]  /*27ed0*/  @P1 BRA `(.L_x_552) ;  /* 0x0000000400741947 */ /* 0x000fea0003800000 */
[----:B------:R-:W2:Y:S01]  /*27ee0*/  S2R R8, SR_CTAID.X ;  /* 0x0000000000087919 */ /* 0x000ea20000002500 */
[----:B------:R-:W-:Y:S01]  /*27ef0*/  ULDC.64 UR18, c[0x0][0x628] ;  /* 0x00018a0000127ab9 */ /* 0x000fe20000000a00 */
[----:B------:R-:W3:Y:S01]  /*27f00*/  LDC R9, c[0x0][0x144] ;  /* 0x00005100ff097b82 */ /* 0x000ee20000000800 */
[----:B------:R-:W-:Y:S01]  /*27f10*/  ULDC UR6, c[0x0][0x150] ;  /* 0x0000540000067ab9 */ /* 0x000fe20000000800 */
[----:B------:R-:W4:Y:S01]  /*27f20*/  S2R R12, SR_CTAID.Y ;  /* 0x00000000000c7919 */ /* 0x000f220000002600 */
[----:B------:R-:W-:Y:S01]  /*27f30*/  ISETP.NE.U32.AND P1, PT, RZ, UR18, PT ;  /* 0x00000012ff007c0c */ /* 0x000fe2000bf25070 */
[----:B------:R-:W-:Y:S01]  /*27f40*/  ULDC UR23, c[0x0][0x630] ;  /* 0x00018c0000177ab9 */ /* 0x000fe20000000800 */
[----:B------:R-:W-:Y:S02]  /*27f50*/  R2UR UR16, R11 ;  /* 0x000000000b1072ca */ /* 0x000fe400000e0000 */
[----:B------:R-:W-:Y:S01]  /*27f60*/  ISETP.NE.AND.EX P1, PT, RZ, UR19, PT, P1 ;  /* 0x00000013ff007c0c */ /* 0x000fe2000bf25310 */
[----:B------:R-:W0:Y:S01]  /*27f70*/  LDC.64 R6, c[0x0][0x620] ;  /* 0x00018800ff067b82 */ /* 0x000e220000000a00 */
[----:B------:R-:W-:-:S02]  /*27f80*/  R2UR UR17, R13 ;  /* 0x000000000d1172ca */ /* 0x000fc400000e0000 */
[----:B--2---:R-:W-:-:S05]  /*27f90*/  I2FP.F32.U32 R0, R8 ;  /* 0x0000000800007245 */ /* 0x004fca0000201000 */
[----:B------:R-:W-:-:S06]  /*27fa0*/  FMUL R0, R0, UR6 ;  /* 0x0000000600007c20 */ /* 0x000fcc0008400000 */
[----:B------:R-:W2:Y:S01]  /*27fb0*/  F2I.U32.TRUNC.NTZ R0, R0 ;  /* 0x0000000000007305 */ /* 0x000ea2000020f000 */
[----:B----4-:R-:W-:Y:S05]  /*27fc0*/  @!P1 BRA `(.L_x_553) ;  /* 0x0000000000309947 */ /* 0x010fea0003800000 */
        /* <DEDUP_REMOVED lines=12> */
.L_x_553:
[----:B------:R-:W-:Y:S01]  /*28090*/  USHF.R.U64 UR9, UR16, UR23, UR17 ;  /* 0x0000001710097299 */ /* 0x000fe20008001211 */
[----:B------:R-:W4:Y:S01]  /*280a0*/  LDC.64 R22, c[0x0][0x640] ;  /* 0x00019000ff167b82 */ /* 0x000f220000000a00 */
[----:B------:R-:W-:Y:S01]  /*280b0*/  USHF.R.U32.HI UR6, URZ, UR23, UR17 ;  /* 0x000000173f067299 */ /* 0x000fe20008011611 */
[----:B--2---:R-:W-:Y:S02]  /*280c0*/  IMAD.MOV R10, RZ, RZ, -R0 ;  /* 0x000000ffff0a7224 */ /* 0x004fe400078e0a00 */
[----:B0-----:R-:W-:Y:S01]  /*280d0*/  IMAD.MOV.U32 R2, RZ, RZ, R11 ;  /* 0x000000ffff027224 */ /* 0x001fe200078e000b */
[----:B------:R-:W-:Y:S01]  /*280e0*/  IADD3 R5, P1, RZ, -UR9, RZ ;  /* 0x80000009ff057c10 */ /* 0x000fe2000ff3e0ff */
[----:B---3--:R-:W-:Y:S02]  /*280f0*/  IMAD R18, R9, R10, R8 ;  /* 0x0000000a09127224 */ /* 0x008fe400078e0208 */
[----:B------:R-:W0:Y:S02]  /*28100*/  LDC R4, c[0x0][0x618] ;  /* 0x00018600ff047b82 */ /* 0x000e240000000800 */
[----:B------:R-:W-:Y:S01]  /*28110*/  IMAD.X R3, RZ, RZ, ~UR6, P1 ;  /* 0x80000006ff037e24 */ /* 0x000fe200088e06ff */
[----:B------:R-:W-:-:S03]  /*28120*/  ULDC UR6, c[0x0][0x154] ;  /* 0x0000550000067ab9 */ /* 0x000fc60000000800 */
[-C--:B------:R-:W-:Y:S02]  /*28130*/  IMAD R0, R3, R6.reuse, RZ ;  /* 0x0000000603007224 */ /* 0x080fe400078e02ff */
[----:B------:R-:W2:Y:S01]  /*28140*/  LDC R14, c[0x0][0x608] ;  /* 0x00018200ff0e7b82 */ /* 0x000ea20000000800 */
[----:B------:R-:W-:Y:S02]  /*28150*/  IMAD.MOV.U32 R3, RZ, RZ, R13 ;  /* 0x000000ffff037224 */ /* 0x000fe400078e000d */
[----:B------:R-:W-:-:S05]  /*28160*/  IMAD.WIDE.U32 R2, R5, R6, R2 ;  /* 0x0000000605027225 */ /* 0x000fca00078e0002 */
[----:B------:R-:W3:Y:S01]  /*28170*/  LDC R20, c[0x0][0x658] ;  /* 0x00019600ff147b82 */ /* 0x000ee20000000800 */
[----:B------:R-:W-:Y:S01]  /*28180*/  IMAD R5, R5, R7, R0 ;  /* 0x0000000705057224 */ /* 0x000fe200078e0200 */
[----:B------:R-:W-:Y:S01]  /*28190*/  I2FP.F32.U32 R0, R12 ;  /* 0x0000000c00007245 */ /* 0x000fe20000201000 */
[----:B------:R-:W-:Y:S01]  /*281a0*/  IMAD.MOV.U32 R7, RZ, RZ, 0x1 ;  /* 0x00000001ff077424 */ /* 0x000fe200078e00ff */
[----:B----4-:R-:W-:Y:S01]  /*281b0*/  ISETP.NE.U32.AND P1, PT, R22, RZ, PT ;  /* 0x000000ff1600720c */ /* 0x010fe20003f25070 */
[----:B------:R-:W-:Y:S02]  /*281c0*/  IMAD.IADD R3, R3, 0x1, R5 ;  /* 0x0000000103037824 */ /* 0x000fe400078e0205 */
[----:B------:R-:W-:Y:S01]  /*281d0*/  FMUL R0, R0, UR6 ;  /* 0x0000000600007c20 */ /* 0x000fe20008400000 */
[----:B------:R-:W4:Y:S01]  /*281e0*/  LDC R15, c[0x0][0x148] ;  /* 0x00005200ff0f7b82 */ /* 0x000f220000000800 */
[----:B------:R-:W-:Y:S01]  /*281f0*/  ISETP.NE.AND.EX P1, PT, R23, RZ, PT, P1 ;  /* 0x000000ff1700720c */ /* 0x000fe20003f25310 */
[----:B------:R-:W-:Y:S01]  /*28200*/  IMAD.MOV.U32 R5, RZ, RZ, -0x1 ;  /* 0xffffffffff057424 */ /* 0x000fe200078e00ff */
[-CC-:B0-----:R-:W-:Y:S01]  /*28210*/  SHF.R.U64 R10, R2, R4.reuse, R3.reuse ;  /* 0x00000004020a7219 */ /* 0x181fe20000001203 */
[----:B------:R0:W0:Y:S01]  /*28220*/  F2I.U32.TRUNC.NTZ R13, R0 ;  /* 0x00000000000d7305 */ /* 0x000022000020f000 */
[----:B------:R-:W-:-:S03]  /*28230*/  SHF.R.U32.HI R3, RZ, R4, R3 ;  /* 0x00000004ff037219 */ /* 0x000fc60000011603 */
[----:B------:R-:W0:Y:S01]  /*28240*/  LDC R16, c[0x0][0x600] ;  /* 0x00018000ff107b82 */ /* 0x000e220000000800 */
[-CC-:B--2---:R-:W-:Y:S02]  /*28250*/  SHF.R.U64 R8, R10, R14.reuse, R3.reuse ;  /* 0x0000000e0a087219 */ /* 0x184fe40000001203 */
[----:B------:R-:W-:-:S05]  /*28260*/  SHF.R.U32.HI R3, RZ, R14, R3 ;  /* 0x0000000eff037219 */ /* 0x000fca0000011603 */
[----:B------:R-:W2:Y:S01]  /*28270*/  LDC R17, c[0x0][0x648] ;  /* 0x00019200ff117b82 */ /* 0x000ea20000000800 */
[-CC-:B---3--:R-:W-:Y:S02]  /*28280*/  SHF.R.U64 R11, R8, R20.reuse, R3.reuse ;  /* 0x00000014080b7219 */ /* 0x188fe40000001203 */
[-C--:B------:R-:W-:Y:S02]  /*28290*/  SHF.L.U32 R5, R5, R20.reuse, RZ ;  /* 0x0000001405057219 */ /* 0x080fe400000006ff */
[-C--:B------:R-:W-:Y:S01]  /*282a0*/  SHF.R.U32.HI R3, RZ, R20.reuse, R3 ;  /* 0x00000014ff037219 */ /* 0x080fe20000011603 */
[----:B------:R-:W-:Y:S01]  /*282b0*/  IMAD.MOV.U32 R2, RZ, RZ, R11 ;  /* 0x000000ffff027224 */ /* 0x000fe200078e000b */
[----:B------:R-:W-:Y:S01]  /*282c0*/  SHF.L.U32 R20, R7, R20, RZ ;  /* 0x0000001407147219 */ /* 0x000fe200000006ff */
[----:B------:R-:W3:Y:S01]  /*282d0*/  LDC R19, c[0x0][0x638] ;  /* 0x00018e00ff137b82 */ /* 0x000ee20000000800 */
[----:B------:R-:W-:-:S07]  /*282e0*/  LOP3.LUT R41, RZ, R5, RZ, 0x33, !PT ;  /* 0x00000005ff297212 */ /* 0x000fce00078e33ff */
[----:B------:R-:W0:Y:S01]  /*282f0*/  LDC R21, c[0x0][0x610] ;  /* 0x00018400ff157b82 */ /* 0x000e220000000800 */
[----:B------:R-:W-:Y:S05]  /*28300*/  @!P1 BRA `(.L_x_554) ;  /* 0x0000000000289947 */ /* 0x000fea0003800000 */
[----:B0-----:R-:W0:Y:S02]  /*28310*/  LDC R0, c[0x0][0x64c] ;  /* 0x00019300ff007b82 */ /* 0x001e240000000800 */
[----:B0-----:R-:W-:-:S05]  /*28320*/  IADD3 R7, P1, R11, R0, RZ ;  /* 0x000000000b077210 */ /* 0x001fca0007f3e0ff */
        /* <DEDUP_REMOVED lines=8> */
.L_x_554:
[----:B0-2---:R-:W-:Y:S01]  /*283b0*/  SHF.R.U64 R0, R2, R17, R3 ;  /* 0x0000001102007219 */ /* 0x005fe20000001203 */
[----:B------:R-:W-:Y:S01]  /*283c0*/  VIADD R3, R16, 0xffffffff ;  /* 0xffffffff10037836 */ /* 0x000fe20000000000 */
[----:B------:R-:W-:Y:S01]  /*283d0*/  LOP3.LUT R41, R8, R41, RZ, 0xc0, !PT ;  /* 0x0000002908297212 */ /* 0x000fe200078ec0ff */
[----:B------:R-:W-:Y:S02]  /*283e0*/  IMAD.MOV R13, RZ, RZ, -R13 ;  /* 0x000000ffff0d7224 */ /* 0x000fe400078e0a0d */
[----:B------:R-:W-:Y:S01]  /*283f0*/  IMAD.MOV R2, RZ, RZ, -R0 ;  /* 0x000000ffff027224 */ /* 0x000fe200078e0a00 */
[----:B------:R-:W-:Y:S01]  /*28400*/  LOP3.LUT R3, R10, R3, RZ, 0xc0, !PT ;  /* 0x000000030a037212 */ /* 0x000fe200078ec0ff */
[----:B------:R-:W-:Y:S02]  /*28410*/  IMAD R41, R20, R0, R41 ;  /* 0x0000000014297224 */ /* 0x000fe400078e0229 */
[----:B----4-:R-:W-:Y:S02]  /*28420*/  @P4 IMAD R18, R15, R13, R12 ;  /* 0x0000000d0f124224 */ /* 0x010fe400078e020c */
[----:B---3--:R-:W-:-:S02]  /*28430*/  IMAD R0, R2, R19, R11 ;  /* 0x0000001302007224 */ /* 0x008fc400078e020b */
[----:B------:R-:W-:Y:S02]  /*28440*/  IMAD R41, R41, R21, R18 ;  /* 0x0000001529297224 */ /* 0x000fe400078e0212 */
[----:B------:R-:W-:Y:S02]  /*28450*/  IMAD R2, R0, R16, R3 ;  /* 0x0000001000027224 */ /* 0x000fe400078e0203 */
[----:B------:R-:W-:-:S03]  /*28460*/  IMAD.MOV.U32 R4, RZ, RZ, 0x1 ;  /* 0x00000001ff047424 */ /* 0x000fc600078e00ff */
[----:B------:R-:W-:Y:S02]  /*28470*/  SEL R3, R2, R41, !P4 ;  /* 0x0000002902037207 */ /* 0x000fe40006000000 */
[----:B------:R-:W-:Y:S02]  /*28480*/  PRMT R0, R4, 0x7610, R0 ;  /* 0x0000761004007816 */ /* 0x000fe40000000000 */
[----:B------:R-:W-:Y:S01]  /*28490*/  SEL R41, R41, R2, !P4 ;  /* 0x0000000229297207 */ /* 0x000fe20006000000 */
[----:B------:R2:W-:Y:S06]  /*284a0*/  STL [R1+0x45c], R3 ;  /* 0x00045c0301007387 */ /* 0x0005ec0000100800 */
.L_x_552:
[----:B------:R3:W-:Y:S01]  /*284b0*/  STL [R1+0x460], R41 ;  /* 0x0004602901007387 */ /* 0x0007e20000100800 */
[----:B------:R-:W-:-:S13]  /*284c0*/  LOP3.LUT P1, RZ, R0, 0xff, RZ, 0xc0, !PT ;  /* 0x000000ff00ff7812 */ /* 0x000fda000782c0ff */
[----:B---3--:R-:W-:Y:S05]  /*284d0*/  @P1 BRA `(.L_x_555) ;  /* 0xfffffd8c005c1947 */ /* 0x008fea000383ffff */
[----:B------:R-:W-:Y:S05]  /*284e0*/  EXIT ;  /* 0x000000000000794d */ /* 0x000fea0003800000 */
.L_x_7:
[----:B------:R-:W2:Y:S01]  /*284f0*/  LDL R20, [R1+0x458] ;  /* 0x0004580001147983 */ /* 0x000ea20000100800 */
[----:B0-----:R-:W-:-:S03]  /*28500*/  ULDC.64 UR4, c[0x0][0x650] ;  /* 0x0001940000047ab9 */ /* 0x001fc60000000a00 */
[----:B------:R-:W3:Y:S01]  /*28510*/  LDL R163, [R1+0x454] ;  /* 0x0004540001a37983 */ /* 0x000ee20000100800 */
[----:B------:R-:W-:Y:S01]  /*28520*/  PRMT R0, RZ, 0x7610, R0 ;  /* 0x00007610ff007816 */ /* 0x000fe20000000000 */
[----:B------:R-:W-:Y:S02]  /*28530*/  IMAD.MOV.U32 R12, RZ, RZ, -0x1 ;  /* 0xffffffffff0c7424 */ /* 0x000fe400078e00ff */
[----:B------:R-:W-:Y:S02]  /*28540*/  IMAD.MOV.U32 R4, RZ, RZ, -0x1 ;  /* 0xffffffffff047424 */ /* 0x000fe400078e00ff */
[----:B------:R-:W-:Y:S01]  /*28550*/  IMAD.MOV.U32 R11, RZ, RZ, -0x1 ;  /* 0xffffffffff0b7424 */ /* 0x000fe200078e00ff */
[----:B--2---:R-:W-:-:S04]  /*28560*/  ISETP.GE.U32.AND P0, PT, R20, UR4, PT ;  /* 0x0000000414007c0c */ /* 0x004fc8000bf06070 */
[----:B---3--:R-:W-:-:S13]  /*28570*/  ISETP.GE.U32.AND.EX P0, PT, R163, UR5, PT, P0 ;  /* 0x00000005a3007c0c */ /* 0x008fda000bf06100 */
[----:B------:R-:W-:Y:S05]  /*28580*/  @P0 BRA `(.L_x_556) ;  /* 0x0000000400300947 */ /* 0x000fea0003800000 */
[----:B------:R-:W0:Y:S01]  /*28590*/  LDC.64 R16, c[0x0][0x628] ;  /* 0x00018a00ff107b82 */ /* 0x000e220000000a00 */
[----:B-1----:R-:W-:Y:S02]  /*285a0*/  IMAD.MOV.U32 R8, RZ, RZ, R20 ;  /* 0x000000ffff087224 */ /* 0x002fe400078e0014 */
[----:B------:R-:W-:-:S05]  /*285b0*/  IMAD.MOV.U32 R9, RZ, RZ, R163 ;  /* 0x000000ffff097224 */ /* 0x000fca00078e00a3 */
[----:B------:R-:W1:Y:S08]  /*285c0*/  LDC R12, c[0x0][0x630] ;  /* 0x00018c00ff0c7b82 */ /* 0x000e700000000800 */
[----:B------:R-:W2:Y:S01]  /*285d0*/  LDC.64 R18, c[0x0][0x620] ;  /* 0x00018800ff127b82 */ /* 0x000ea20000000a00 */
[----:B0-----:R-:W-:-:S04]  /*285e0*/  ISETP.NE.U32.AND P0, PT, R16, RZ, PT ;  /* 0x000000ff1000720c */ /* 0x001fc80003f05070 */
[----:B------:R-:W-:-:S13]  /*285f0*/  ISETP.NE.AND.EX P0, PT, R17, RZ, PT, P0 ;  /* 0x000000ff1100720c */ /* 0x000fda0003f05300 */
[----:B-12---:R-:W-:Y:S05]  /*28600*/  @!P0 BRA `(.L_x_557) ;  /* 0x0000000000288947 */ /* 0x006fea0003800000 */
[----:B------:R-:W0:Y:S02]  /*28610*/  LDC R0, c[0x0][0x634] ;  /* 0x00018d00ff007b82 */ /* 0x000e240000000800 */
        /* <DEDUP_REMOVED lines=9> */
.L_x_557:
[----:B------:R-:W0:Y:S01]  /*286b0*/  LDC.64 R22, c[0x0][0x640] ;  /* 0x00019000ff167b82 */ /* 0x000e220000000a00 */
[-CC-:B------:R-:W-:Y:S01]  /*286c0*/  SHF.R.U64 R15, R8, R12.reuse, R9.reuse ;  /* 0x0000000c080f7219 */ /* 0x180fe20000001209 */
[----:B------:R-:W-:Y:S01]  /*286d0*/  IMAD.MOV.U32 R4, RZ, RZ, R20 ;  /* 0x000000ffff047224 */ /* 0x000fe200078e0014 */
[----:B------:R-:W-:Y:S01]  /*286e0*/  SHF.R.U32.HI R0, RZ, R12, R9 ;  /* 0x0000000cff007219 */ /* 0x000fe20000011609 */
[----:B------:R-:W-:Y:S01]  /*286f0*/  IMAD.MOV.U32 R24, RZ, RZ, 0x1 ;  /* 0x00000001ff187424 */ /* 0x000fe200078e00ff */
[----:B------:R-:W-:-:S03]  /*28700*/  IADD3 R7, P0, RZ, -R15, RZ ;  /* 0x8000000fff077210 */ /* 0x000fc60007f1e0ff */
[----:B------:R-:W1:Y:S02]  /*28710*/  LDC R6, c[0x0][0x618] ;  /* 0x00018600ff067b82 */ /* 0x000e640000000800 */
[----:B------:R-:W-:-:S04]  /*28720*/  IMAD.X R5, RZ, RZ, ~R0, P0 ;  /* 0x000000ffff057224 */ /* 0x000fc800000e0e00 */
[-C--:B------:R-:W-:Y:S02]  /*28730*/  IMAD R0, R5, R18.reuse, RZ ;  /* 0x0000001205007224 */ /* 0x080fe400078e02ff */
[----:B------:R-:W2:Y:S01]  /*28740*/  LDC R8, c[0x0][0x608] ;  /* 0x00018200ff087b82 */ /* 0x000ea20000000800 */
[----:B------:R-:W-:Y:S02]  /*28750*/  IMAD.MOV.U32 R5, RZ, RZ, R163 ;  /* 0x000000ffff057224 */ /* 0x000fe400078e00a3 */
[----:B------:R-:W-:-:S05]  /*28760*/  IMAD.WIDE.U32 R4, R7, R18, R4 ;  /* 0x0000001207047225 */ /* 0x000fca00078e0004 */
[----:B------:R-:W3:Y:S01]  /*28770*/  LDC R21, c[0x0][0x658] ;  /* 0x00019600ff157b82 */ /* 0x000ee20000000800 */
[----:B------:R-:W-:Y:S01]  /*28780*/  IMAD R7, R7, R19, R0 ;  /* 0x0000001307077224 */ /* 0x000fe200078e0200 */
[----:B0-----:R-:W-:-:S03]  /*28790*/  ISETP.NE.U32.AND P0, PT, R22, RZ, PT ;  /* 0x000000ff1600720c */ /* 0x001fc60003f05070 */
[----:B------:R-:W-:Y:S01]  /*287a0*/  IMAD.IADD R5, R5, 0x1, R7 ;  /* 0x0000000105057824 */ /* 0x000fe200078e0207 */
[----:B------:R-:W-:Y:S02]  /*287b0*/  ISETP.NE.AND.EX P0, PT, R23, RZ, PT, P0 ;  /* 0x000000ff1700720c */ /* 0x000fe40003f05300 */
[----:B------:R-:W0:Y:S02]  /*287c0*/  LDC R16, c[0x0][0x600] ;  /* 0x00018000ff107b82 */ /* 0x000e240000000800 */
[-CC-:B-1----:R-:W-:Y:S01]  /*287d0*/  SHF.R.U64 R12, R4, R6.reuse, R5.reuse ;  /* 0x00000006040c7219 */ /* 0x182fe20000001205 */
[----:B------:R-:W-:Y:S01]  /*287e0*/  IMAD.MOV.U32 R4, RZ, RZ, -0x1 ;  /* 0xffffffffff047424 */ /* 0x000fe200078e00ff */
[----:B------:R-:W-:-:S04]  /*287f0*/  SHF.R.U32.HI R5, RZ, R6, R5 ;  /* 0x00000006ff057219 */ /* 0x000fc80000011605 */
[----:B------:R-:W1:Y:S01]  /*28800*/  LDC R18, c[0x0][0x648] ;  /* 0x00019200ff127b82 */ /* 0x000e620000000800 */
[-CC-:B--2---:R-:W-:Y:S02]  /*28810*/  SHF.R.U64 R17, R12, R8.reuse, R5.reuse ;  /* 0x000000080c117219 */ /* 0x184fe40000001205 */
[----:B------:R-:W-:-:S05]  /*28820*/  SHF.R.U32.HI R0, RZ, R8, R5 ;  /* 0x00000008ff007219 */ /* 0x000fca0000011605 */
[----:B------:R-:W2:Y:S01]  /*28830*/  LDC R20, c[0x0][0x638] ;  /* 0x00018e00ff147b82 */ /* 0x000ea20000000800 */
[-C--:B---3--:R-:W-:Y:S02]  /*28840*/  SHF.L.U32 R4, R4, R21.reuse, RZ ;  /* 0x0000001504047219 */ /* 0x088fe400000006ff */
[-CC-:B------:R-:W-:Y:S02]  /*28850*/  SHF.R.U64 R19, R17, R21.reuse, R0.reuse ;  /* 0x0000001511137219 */ /* 0x180fe40000001200 */
[----:B------:R-:W-:Y:S02]  /*28860*/  LOP3.LUT R26, RZ, R4, RZ, 0x33, !PT ;  /* 0x00000004ff1a7212 */ /* 0x000fe400078e33ff */
[----:B------:R-:W-:Y:S01]  /*28870*/  SHF.R.U32.HI R5, RZ, R21, R0 ;  /* 0x00000015ff057219 */ /* 0x000fe20000011600 */
[----:B------:R-:W3:Y:S01]  /*28880*/  LDC R25, c[0x0][0x610] ;  /* 0x00018400ff197b82 */ /* 0x000ee20000000800 */
[----:B------:R-:W-:Y:S01]  /*28890*/  IMAD.MOV.U32 R4, RZ, RZ, R19 ;  /* 0x000000ffff047224 */ /* 0x000fe200078e0013 */
[----:B------:R-:W-:Y:S06]  /*288a0*/  @!P0 BRA `(.L_x_558) ;  /* 0x0000000000288947 */ /* 0x000fec0003800000 */
        /* <DEDUP_REMOVED lines=10> */
.L_x_558:
[----:B-1----:R-:W-:Y:S01]  /*28950*/  SHF.R.U64 R3, R4, R18, R5 ;  /* 0x0000001204037219 */ /* 0x002fe20000001205 */
[----:B0-----:R-:W-:Y:S01]  /*28960*/  VIADD R5, R16, 0xffffffff ;  /* 0xffffffff10057836 */ /* 0x001fe20000000000 */
[----:B------:R-:W-:Y:S01]  /*28970*/  SHF.L.U32 R24, R24, R21, RZ ;  /* 0x0000001518187219 */ /* 0x000fe200000006ff */
[----:B------:R-:W-:Y:S01]  /*28980*/  @P4 IMAD R10, R13, R14, R2 ;  /* 0x0000000e0d0a4224 */ /* 0x000fe200078e0202 */
[----:B------:R-:W-:Y:S01]  /*28990*/  LOP3.LUT R0, R17, R26, RZ, 0xc0, !PT ;  /* 0x0000001a11007212 */ /* 0x000fe200078ec0ff */
[----:B------:R-:W-:Y:S01]  /*289a0*/  IMAD.MOV R4, RZ, RZ, -R3 ;  /* 0x000000ffff047224 */ /* 0x000fe200078e0a03 */
[----:B------:R-:W-:Y:S01]  /*289b0*/  LOP3.LUT R5, R12, R5, RZ, 0xc0, !PT ;  /* 0x000000050c057212 */ /* 0x000fe200078ec0ff */
[----:B------:R-:W-:Y:S02]  /*289c0*/  IMAD.MOV.U32 R2, RZ, RZ, 0x1 ;  /* 0x00000001ff027424 */ /* 0x000fe400078e00ff */
[----:B------:R-:W-:Y:S02]  /*289d0*/  IMAD R3, R24, R3, R0 ;  /* 0x0000000318037224 */ /* 0x000fe400078e0200 */
[----:B--2---:R-:W-:-:S02]  /*289e0*/  IMAD R0, R4, R20, R19 ;  /* 0x0000001404007224 */ /* 0x004fc400078e0213 */
[----:B---3--:R-:W-:Y:S02]  /*289f0*/  IMAD R12, R3, R25, R10 ;  /* 0x00000019030c7224 */ /* 0x008fe400078e020a */
[----:B------:R-:W-:Y:S01]  /*28a00*/  IMAD R3, R0, R16, R5 ;  /* 0x0000001000037224 */ /* 0x000fe200078e0205 */
[----:B------:R-:W-:Y:S01]  /*28a10*/  PRMT R0, R2, 0x7610, R0 ;  /* 0x0000761002007816 */ /* 0x000fe20000000000 */
[----:B------:R-:W-:-:S03]  /*28a20*/  IMAD.MOV.U32 R11, RZ, RZ, R15 ;  /* 0x000000ffff0b7224 */ /* 0x000fc600078e000f */
[----:B------:R-:W-:Y:S02]  /*28a30*/  SEL R4, R3, R12, !P4 ;  /* 0x0000000c03047207 */ /* 0x000fe40006000000 */
[----:B------:R-:W-:-:S07]  /*28a40*/  SEL R12, R12, R3, !P4 ;  /* 0x000000030c0c7207 */ /* 0x000fce0006000000 */
.L_x_556:
[----:B------:R-:W-:-:S08]  /*28a50*/  NOP ;  /* 0x0000000000007918 */ /* 0x000fd00000000000 */
[----:B-1----:R-:W0:-:S00]  /*28a60*/  USETMAXREG.DEALLOC.CTAPOOL 0x18 ;  /* 0x00000018000079c8 */ /* 0x002e0000080e0500 */
[----:B------:R-:W-:-:S13]  /*28a70*/  ISETP.NE.AND P0, PT, RZ, UR8, PT ;  /* 0x00000008ff007c0c */ /* 0x000fda000bf05270 */
[----:B------:R-:W-:Y:S05]  /*28a80*/  @P0 EXIT ;  /* 0x000000000000094d */ /* 0x000fea0003800000 */
[----:B0-----:R-:W-:Y:S01]  /*28a90*/  LOP3.LUT P0, RZ, R0, 0xff, RZ, 0xc0, !PT ;  /* 0x000000ff00ff7812 */ /* 0x001fe2000780c0ff */
[----:B------:R-:W-:Y:S02]  /*28aa0*/  IMAD.MOV.U32 R0, RZ, RZ, 0x1 ;  /* 0x00000001ff007424 */ /* 0x000fe400078e00ff */
[----:B------:R-:W-:-:S10]  /*28ab0*/  IMAD.MOV.U32 R8, RZ, RZ, RZ ;  /* 0x000000ffff087224 */ /* 0x000fd400078e00ff */
[----:B------:R-:W-:Y:S05]  /*28ac0*/  @!P0 BRA `(.L_x_559) ;  /* 0x0000000c00508947 */ /* 0x000fea0003800000 */
[----:B------:R-:W0:Y:S01]  /*28ad0*/  LDC R0, c[0x0][0x28c] ;  /* 0x0000a300ff007b82 */ /* 0x000e220000000800 */
[----:B------:R-:W-:Y:S01]  /*28ae0*/  ULDC UR5, c[0x0][0x658] ;  /* 0x0001960000057ab9 */ /* 0x000fe20000000800 */
[----:B------:R-:W-:Y:S01]  /*28af0*/  UMOV UR7, 0xffffffff ;  /* 0xffffffff00077882 */ /* 0x000fe20000000000 */
[----:B------:R-:W-:Y:S01]  /*28b00*/  ULDC UR6, c[0x0][0xc] ;  /* 0x0000030000067ab9 */ /* 0x000fe20000000800 */
[----:B------:R-:W-:Y:S01]  /*28b10*/  USHF.L.U32 UR9, UR7, UR5, URZ ;  /* 0x0000000507097299 */ /* 0x000fe2000800063f */
[----:B------:R-:W-:Y:S01]  /*28b20*/  BSSY B0, `(.L_x_559) ;  /* 0x00000ce000007945 */ /* 0x000fe20003800000 */
[----:B------:R-:W-:Y:S01]  /*28b30*/  UMOV UR8, 0x1 ;  /* 0x0000000100087882 */ /* 0x000fe20000000000 */
[----:B------:R-:W-:Y:S01]  /*28b40*/  ULDC UR7, c[0x0][0x10] ;  /* 0x0000040000077ab9 */ /* 0x000fe20000000800 */
[----:B------:R-:W1:Y:S01]  /*28b50*/  S2UR UR10, SR_CgaCtaId ;  /* 0x00000000000a79c3 */ /* 0x000e620000008800 */
[----:B------:R-:W-:Y:S01]  /*28b60*/  UIMAD.WIDE.U32 UR6, UR6, UR7, URZ ;  /* 0x00000007060672a5 */ /* 0x000fe2000f8e003f */
[----:B------:R-:W-:Y:S01]  /*28b70*/  IMAD.MOV.U32 R10, RZ, RZ, 0x1 ;  /* 0x00000001ff0a7424 */ /* 0x000fe200078e00ff */
[----:B------:R-:W-:Y:S01]  /*28b80*/  USHF.L.U32 UR5, UR8, UR5, URZ ;  /* 0x0000000508057299 */ /* 0x000fe2000800063f */
[----:B------:R-:W-:Y:S01]  /*28b90*/  IMAD.MOV.U32 R8, RZ, RZ, RZ ;  /* 0x000000ffff087224 */ /* 0x000fe200078e00ff */
[----:B------:R-:W-:Y:S01]  /*28ba0*/  ULDC UR4, c[0x0][0x600] ;  /* 0x0001800000047ab9 */ /* 0x000fe20000000800 */
[----:B------:R-:W-:Y:S01]  /*28bb0*/  ULDC UR8, c[0x0][0x14] ;  /* 0x0000050000087ab9 */ /* 0x000fe20000000800 */
[----:B------:R-:W-:-:S02]  /*28bc0*/  ULOP3.LUT UR21, UR13, 0x2, URZ, 0xfc, !UPT ;  /* 0x000000020d157892 */ /* 0x000fc4000f8efc3f */
[----:B------:R-:W-:Y:S02]  /*28bd0*/  UIMAD.WIDE.U32 UR22, UR6, UR8, URZ ;  /* 0x00000008061672a5 */ /* 0x000fe4000f8e003f */
[----:B------:R-:W-:Y:S02]  /*28be0*/  UIMAD UR16, UR7, UR8, URZ ;  /* 0x00000008071072a4 */ /* 0x000fe4000f8e023f */
[----:B------:R-:W-:Y:S02]  /*28bf0*/  UIADD3 UR4, UR4, -0x1, URZ ;  /* 0xffffffff04047890 */ /* 0x000fe4000fffe03f */
[----:B------:R-:W-:Y:S01]  /*28c00*/  ULOP3.LUT UR18, URZ, UR9, URZ, 0x33, !UPT ;  /* 0x000000093f127292 */ /* 0x000fe2000f8e333f */
[----:B0-----:R-:W-:Y:S01]  /*28c10*/  VIADD R0, R0, 0x7f ;  /* 0x0000007f00007836 */ /* 0x001fe20000000000 */
[----:B------:R-:W-:Y:S01]  /*28c20*/  UIADD3 UR16, UR23, UR16, URZ ;  /* 0x0000001017107290 */ /* 0x000fe2000fffe03f */
[----:B------:R-:W-:-:S03]  /*28c30*/  ULDC.64 UR24, c[0x0][0x198] ;  /* 0x0000660000187ab9 */ /* 0x000fc60000000a00 */
[----:B------:R-:W-:Y:S01]  /*28c40*/  SHF.R.S32.HI R3, RZ, 0x1f, R0 ;  /* 0x0000001fff037819 */ /* 0x000fe20000011400 */
[----:B-1----:R-:W-:-:S03]  /*28c50*/  IMAD.U32 R7, RZ, RZ, UR10 ;  /* 0x0000000aff077e24 */ /* 0x002fc6000f8e00ff */
[----:B------:R-:W-:Y:S01]  /*28c60*/  LEA.HI R3, R3, R0, RZ, 0x7 ;  /* 0x0000000003037211 */ /* 0x000fe200078f38ff */
[----:B------:R-:W-:-:S03]  /*28c70*/  IMAD.MOV.U32 R0, RZ, RZ, 0x1 ;  /* 0x00000001ff007424 */ /* 0x000fc600078e00ff */
[----:B------:R-:W-:-:S05]  /*28c80*/  SHF.R.S32.HI R6, RZ, 0x7, R3 ;  /* 0x00000007ff067819 */ /* 0x000fca0000011403 */
[----:B------:R-:W-:-:S07]  /*28c90*/  VIADD R16, R6, 0x1 ;  /* 0x0000000106107836 */ /* 0x000fce0000000000 */
.L_x_570:
[----:B------:R-:W-:-:S03]  /*28ca0*/  UMOV UR6, 0xffffffff ;  /* 0xffffffff00067882 */ /* 0x000fc60000000000 */
[----:B------:R-:W-:Y:S05]  /*28cb0*/  BRA.DIV UR6, `(.L_x_560) ;  /* 0x0000000e06ac7947 */ /* 0x000fea000b800000 */
[----:B------:R-:W-:-:S13]  /*28cc0*/  ELECT P0, URZ, PT ;  /* 0x00000000003f782f */ /* 0x000fda0003800000 */
.L_x_580:
[----:B------:R-:W0:Y:S01]  /*28cd0*/  LDC R2, c[0x0][0x28c] ;  /* 0x0000a300ff027b82 */ /* 0x000e220000000800 */
[----:B------:R-:W-:Y:S01]  /*28ce0*/  BSSY B1, `(.L_x_561) ;  /* 0x000003b000017945 */ /* 0x000fe20003800000 */
[----:B0-----:R-:W-:-:S13]  /*28cf0*/  ISETP.LT.OR P0, PT, R2, 0x1, !P0 ;  /* 0x000000010200780c */ /* 0x001fda0004701670 */
[----:B------:R-:W-:Y:S05]  /*28d00*/  @P0 BRA `(.L_x_562) ;  /* 0x0000000000e00947 */ /* 0x000fea0003800000 */
[----:B------:R-:W-:Y:S02]  /*28d10*/  IMAD R2, R12, 0x8, R7 ;  /* 0x000000080c027824 */ /* 0x000fe400078e0207 */
[----:B------:R-:W-:Y:S02]  /*28d20*/  IMAD.SHL.U32 R4, R4, 0x100, RZ ;  /* 0x0000010004047824 */ /* 0x000fe400078e00ff */
[----:B------:R-:W-:Y:S02]  /*28d30*/  IMAD.SHL.U32 R2, R2, 0x20, RZ ;  /* 0x0000002002027824 */ /* 0x000fe400078e00ff */
[----:B------:R-:W-:Y:S02]  /*28d40*/  IMAD.MOV.U32 R14, RZ, RZ, RZ ;  /* 0x000000ffff0e7224 */ /* 0x000fe400078e00ff */
[----:B------:R-:W-:Y:S02]  /*28d50*/  IMAD.MOV.U32 R3, RZ, RZ, R16 ;  /* 0x000000ffff037224 */ /* 0x000fe400078e0010 */
[----:B------:R-:W-:-:S02]  /*28d60*/  IMAD.MOV.U32 R5, RZ, RZ, R0 ;  /* 0x000000ffff057224 */ /* 0x000fc400078e0000 */
[----:B------:R-:W-:-:S07]  /*28d70*/  IMAD.MOV.U32 R9, RZ, RZ, R8 ;  /* 0x000000ffff097224 */ /* 0x000fce00078e0008 */
.L_x_565:
[----:B------:R-:W0:Y:S01]  /*28d80*/  S2UR UR6, SR_CgaCtaId ;  /* 0x00000000000679c3 */ /* 0x000e220000008800 */
[----:B------:R-:W-:Y:S02]  /*28d90*/  MOV R12, 0x400 ;  /* 0x00000400000c7802 */ /* 0x000fe40000000f00 */
[----:B------:R-:W-:Y:S01]  /*28da0*/  SHF.L.U32 R13, R5, 0x1f, RZ ;  /* 0x0000001f050d7819 */ /* 0x000fe200000006ff */
[----:B0-----:R-:W-:-:S05]  /*28db0*/  IMAD.U32 R7, RZ, RZ, UR6 ;  /* 0x00000006ff077e24 */ /* 0x001fca000f8e00ff */
[----:B------:R-:W-:-:S05]  /*28dc0*/  LEA R12, R7, R12, 0x18 ;  /* 0x0000000c070c7211 */ /* 0x000fca00078ec0ff */
[----:B------:R-:W-:-:S04]  /*28dd0*/  IMAD R18, R9, 0x8, R12 ;  /* 0x0000000809127824 */ /* 0x000fc800078e020c */
[----:B------:R-:W0:Y:S02]  /*28de0*/  SYNCS.PHASECHK.TRANS64.TRYWAIT P0, [R18+URZ+0x18], R13 ;  /* 0x0000180d120075a7 */ /* 0x000e24000800017f */
[----:B0-----:R-:W-:Y:S05]  /*28df0*/  @!P0 BRA `(.L_x_563) ;  /* 0x0000000c007c8947 */ /* 0x001fea0003800000 */
.L_x_581:
[----:B------:R-:W1:Y:S01]  /*28e00*/  S2R R15, SR_TID.X ;  /* 0x00000000000f7919 */ /* 0x000e620000002100 */
[----:B------:R-:W-:-:S04]  /*28e10*/  UPRMT UR6, UR21, 0x9910, URZ ;  /* 0x0000991015067896 */ /* 0x000fc8000800003f */
[----:B------:R-:W-:Y:S01]  /*28e20*/  UISETP.NE.AND UP0, UPT, UR6, 0x2, UPT ;  /* 0x000000020600788c */ /* 0x000fe2000bf05270 */
[----:B-1----:R-:W-:-:S13]  /*28e30*/  LOP3.LUT P0, RZ, R15, 0x7f, RZ, 0xc0, !PT ;  /* 0x0000007f0fff7812 */ /* 0x002fda000780c0ff */
[----:B0-----:R-:W0:Y:S02]  /*28e40*/  @!P0 LDC R13, c[0x0][0x500] ;  /* 0x00014000ff0d8b82 */ /* 0x001e240000000800 */
[----:B0-----:R0:W-:Y:S01]  /*28e50*/  @!P0 SYNCS.ARRIVE.TRANS64 RZ, [R18+URZ], R13 ;  /* 0x0000000d12ff89a7 */ /* 0x0011e2000800003f */
[----:B------:R-:W-:-:S13]  /*28e60*/  PLOP3.LUT P0, PT, PT, PT, UP0, 0x80, 0x0 ;  /* 0x000000000000781c */ /* 0x000fda0003f0f008 */
[----:B0-----:R-:W-:Y:S05]  /*28e70*/  @P0 BRA `(.L_x_564) ;  /* 0x0000000000040947 */ /* 0x001fea0003800000 */
[----:B------:R-:W-:Y:S01]  /*28e80*/  BPT.TRAP 0x1 ;  /* 0x000000040000795c */ /* 0x000fe20000300000 */
.L_x_564:
[----:B------:R-:W-:Y:S01]  /*28e90*/  IMAD.SHL.U32 R13, R9, 0x8000, RZ ;  /* 0x00008000090d7824 */ /* 0x000fe200078e00ff */
[----:B------:R-:W-:Y:S01]  /*28ea0*/  R2UR UR8, R12 ;  /* 0x000000000c0872ca */ /* 0x000fe200000e0000 */
[----:B------:R-:W-:Y:S01]  /*28eb0*/  VIADD R3, R3, 0xffffffff ;  /* 0xffffffff03037836 */ /* 0x000fe20000000000 */
[----:B------:R-:W-:Y:S01]  /*28ec0*/  R2UR UR9, R18 ;  /* 0x00000000120972ca */ /* 0x000fe200000e0000 */
[--C-:B------:R-:W-:Y:S01]  /*28ed0*/  IMAD R15, R7, 0x1000, R13.reuse ;  /* 0x00001000070f7824 */ /* 0x100fe200078e020d */
[----:B------:R-:W-:Y:S01]  /*28ee0*/  IADD3 R12, R12, 0x18100, R13 ;  /* 0x000181000c0c7810 */ /* 0x000fe20007ffe00d */
[----:B------:R-:W-:Y:S01]  /*28ef0*/  UIADD3 UR6, UP0, UR24, 0xf0, URZ ;  /* 0x000000f018067890 */ /* 0x000fe2000ff1e03f */
[----:B------:R-:W-:Y:S01]  /*28f00*/  R2UR UR11, R2 ;  /* 0x00000000020b72ca */ /* 0x000fe200000e0000 */
[----:B------:R-:W-:Y:S01]  /*28f10*/  UIADD3 UR26, UP1, UR24, 0x1f0, URZ ;  /* 0x000001f0181a7890 */ /* 0x000fe2000ff3e03f */
[----:B------:R-:W-:Y:S01]  /*28f20*/  R2UR UR7, R15 ;  /* 0x000000000f0772ca */ /* 0x000fe200000e0000 */
[----:B------:R-:W-:Y:S01]  /*28f30*/  VIADD R9, R9, 0x1 ;  /* 0x0000000109097836 */ /* 0x000fe20000000000 */
[----:B------:R-:W-:Y:S01]  /*28f40*/  R2UR UR10, R14 ;  /* 0x000000000e0a72ca */ /* 0x000fe200000e0000 */
[----:B------:R-:W-:Y:S01]  /*28f50*/  UIADD3.X UR27, URZ, UR25, URZ, UP1, !UPT ;  /* 0x000000193f1b7290 */ /* 0x000fe20008ffe43f */
[----:B------:R-:W-:Y:S01]  /*28f60*/  R2UR UR12, R11 ;  /* 0x000000000b0c72ca */ /* 0x000fe200000e0000 */
[----:B------:R-:W-:Y:S01]  /*28f70*/  UMOV UR20, 0xff0000 ;  /* 0x00ff000000147882 */ /* 0x000fe20000000000 */
[----:B------:R-:W-:Y:S01]  /*28f80*/  R2UR UR17, R12 ;  /* 0x000000000c1172ca */ /* 0x000fe200000e0000 */
[----:B------:R-:W-:Y:S01]  /*28f90*/  UMOV UR14, 0x0 ;  /* 0x00000000000e7882 */ /* 0x000fe20000000000 */
[----:B------:R-:W-:Y:S01]  /*28fa0*/  R2UR UR19, R4 ;  /* 0x00000000041372ca */ /* 0x000fe200000e0000 */
[----:B------:R-:W-:Y:S01]  /*28fb0*/  UMOV UR15, 0x10000000 ;  /* 0x10000000000f7882 */ /* 0x000fe20000000000 */
[----:B------:R-:W-:Y:S01]  /*28fc0*/  ISETP.GT.AND P1, PT, R3, 0x1, PT ;  /* 0x000000010300780c */ /* 0x000fe20003f24270 */
[----:B------:R-:W-:Y:S01]  /*28fd0*/  VIADD R14, R14, 0x80 ;  /* 0x000000800e0e7836 */ /* 0x000fe20000000000 */
[----:B------:R-:W-:Y:S01]  /*28fe0*/  ISETP.NE.AND P0, PT, R9, 0x3, PT ;  /* 0x000000030900780c */ /* 0x000fe20003f05270 */
[----:B------:R-:W-:-:S02]  /*28ff0*/  UIADD3 UR8, UR8, 0x100, UR7 ;  /* 0x0000010008087890 */ /* 0x000fc4000fffe007 */
[----:B------:R-:W-:Y:S01]  /*29000*/  UIADD3.X UR7, URZ, UR25, URZ, UP0, !UPT ;  /* 0x000000193f077290 */ /* 0x000fe200087fe43f */
[----:B------:R-:W-:Y:S02]  /*29010*/  SEL R12, RZ, 0x1, P0 ;  /* 0x00000001ff0c7807 */ /* 0x000fe40000000000 */
[----:B------:R-:W-:Y:S02]  /*29020*/  SEL R9, R9, RZ, P0 ;  /* 0x000000ff09097207 */ /* 0x000fe40000000000 */
[----:B------:R-:W-:-:S04]  /*29030*/  LOP3.LUT R5, R5, R12, RZ, 0x3c, !PT ;  /* 0x0000000c05057212 */ /* 0x000fc800078e3cff */
[----:B------:R0:W-:Y:S02]  /*29040*/  UTMALDG.3D.MULTICAST [UR8], [UR6], UR20, desc[UR14] ;  /* 0x00000e08060073b4 */ /* 0x0001e40008011814 */
[----:B0-----:R-:W-:Y:S01]  /*29050*/  UMOV UR8, UR17 ;  /* 0x0000001100087c82 */ /* 0x001fe20008000000 */
[----:B------:R-:W-:Y:S02]  /*29060*/  UMOV UR11, UR19 ;  /* 0x00000013000b7c82 */ /* 0x000fe40008000000 */
[----:B------:R0:W-:Y:S02]  /*29070*/  UTMALDG.3D [UR8], [UR26], desc[UR14] ;  /* 0x00000e081a0075b4 */ /* 0x0001e40008011000 */
[----:B0-----:R-:W-:Y:S05]  /*29080*/  @P1 BRA `(.L_x_565) ;  /* 0xfffffffc003c1947 */ /* 0x001fea000383ffff */
.L_x_562:
[----:B------:R-:W-:Y:S05]  /*29090*/  BSYNC B1 ;  /* 0x0000000000017941 */ /* 0x000fea0003800000 */
.L_x_561:
[----:B------:R-:W2:Y:S01]  /*290a0*/  LDL.LU R17, [R1+0x454] ;  /* 0x0004540001117983 */ /* 0x000ea20000300800 */
[----:B------:R-:W-:Y:S01]  /*290b0*/  LOP3.LUT P0, RZ, R10, 0xff, RZ, 0xc0, !PT ;  /* 0x000000ff0aff7812 */ /* 0x000fe2000780c0ff */
[C---:B------:R-:W-:Y:S01]  /*290c0*/  IMAD.IADD R8, R6.reuse, 0x1, R8 ;  /* 0x0000000106087824 */ /* 0x040fe200078e0208 */
[----:B------:R-:W-:Y:S01]  /*290d0*/  ULDC.64 UR6, c[0x0][0x650] ;  /* 0x0001940000067ab9 */ /* 0x000fe20000000a00 */
[----:B------:R-:W3:Y:S01]  /*290e0*/  LDL.LU R15, [R1+0x458] ;  /* 0x00045800010f7983 */ /* 0x000ee20000300800 */
[----:B------:R-:W-:Y:S01]  /*290f0*/  ISETP.GE.U32.AND P1, PT, R6, 0x3, PT ;  /* 0x000000030600780c */ /* 0x000fe20003f26070 */
[----:B------:R-:W-:Y:S01]  /*29100*/  BSSY B1, `(.L_x_566) ;  /* 0x000006d000017945 */ /* 0x000fe20003800000 */
[----:B------:R-:W-:Y:S01]  /*29110*/  IMAD.MOV.U32 R12, RZ, RZ, -0x1 ;  /* 0xffffffffff0c7424 */ /* 0x000fe200078e00ff */
[----:B------:R-:W-:Y:S01]  /*29120*/  PRMT R10, RZ, 0x7610, R10 ;  /* 0x00007610ff0a7816 */ /* 0x000fe2000000000a */
[----:B------:R-:W-:Y:S02]  /*29130*/  IMAD.MOV.U32 R4, RZ, RZ, -0x1 ;  /* 0xffffffffff047424 */ /* 0x000fe400078e00ff */
[----:B------:R-:W-:-:S03]  /*29140*/  IMAD.MOV.U32 R11, RZ, RZ, -0x1 ;  /* 0xffffffffff0b7424 */ /* 0x000fc600078e00ff */
[----:B------:R-:W0:Y:S01]  /*29150*/  @P0 S2R R7, SR_CgaCtaId ;  /* 0x0000000000070919 */ /* 0x000e220000008800 */
[----:B------:R-:W-:-:S04]  /*29160*/  @P0 MOV R2, 0x400 ;  /* 0x0000040000020802 */ /* 0x000fc80000000f00 */
[----:B0-----:R-:W-:-:S04]  /*29170*/  @P0 LEA R2, R7, R2, 0x18 ;  /* 0x0000000207020211 */ /* 0x001fc800078ec0ff */
[----:B------:R0:W-:Y:S01]  /*29180*/  @P0 SYNCS.ARRIVE.TRANS64.A1T0 RZ, [R2+URZ+0x48], RZ ;  /* 0x000048ff02ff09a7 */ /* 0x0001e2000810003f */
[----:B------:R-:W-:-:S04]  /*29190*/  ISETP.GT.U32.AND P0, PT, R8, 0x2, PT ;  /* 0x000000020800780c */ /* 0x000fc80003f04070 */
[----:B------:R-:W-:Y:S01]  /*291a0*/  ISETP.LT.U32.AND P0, PT, R6, 0x3, P0 ;  /* 0x000000030600780c */ /* 0x000fe20000701070 */
[----:B0-----:R-:W-:-:S05]  /*291b0*/  IMAD.WIDE.U32 R2, R8, -0x55555555, RZ ;  /* 0xaaaaaaab08027825 */ /* 0x001fca00078e00ff */
[----:B------:R-:W-:Y:S02]  /*291c0*/  SHF.R.U32.HI R5, RZ, 0x1, R3 ;  /* 0x00000001ff057819 */ /* 0x000fe40000011603 */
[----:B------:R-:W-:Y:S02]  /*291d0*/  SEL R3, RZ, 0x1, !P0 ;  /* 0x00000001ff037807 */ /* 0x000fe40004000000 */
[----:B------:R-:W-:Y:S01]  /*291e0*/  PRMT R2, RZ, 0x7610, R2 ;  /* 0x00007610ff027816 */ /* 0x000fe20000000002 */
[----:B------:R-:W-:Y:S01]  /*291f0*/  IMAD R8, R5, -0x3, R8 ;  /* 0xfffffffd05087824 */ /* 0x000fe200078e0208 */
[----:B------:R-:W-:-:S04]  /*29200*/  LOP3.LUT R0, R0, R3, RZ, 0x3c, !PT ;  /* 0x0000000300007212 */ /* 0x000fc800078e3cff */
[----:B------:R-:W-:Y:S02]  /*29210*/  @P1 LOP3.LUT R0, R0, 0x1, R5, 0x78, !PT ;  /* 0x0000000100001812 */ /* 0x000fe400078e7805 */
[----:B---3--:R-:W-:-:S04]  /*29220*/  IADD3 R15, P0, R15, UR22, RZ ;  /* 0x000000160f0f7c10 */ /* 0x008fc8000ff1e0ff */
[----:B--2---:R-:W-:Y:S01]  /*29230*/  IADD3.X R17, R17, UR16, RZ, P0, !PT ;  /* 0x0000001011117c10 */ /* 0x004fe200087fe4ff */
[----:B------:R0:W-:Y:S01]  /*29240*/  STL [R1+0x458], R15 ;  /* 0x0004580f01007387 */ /* 0x0001e20000100800 */
[----:B------:R-:W-:-:S03]  /*29250*/  ISETP.GE.U32.AND P0, PT, R15, UR6, PT ;  /* 0x000000060f007c0c */ /* 0x000fc6000bf06070 */
[----:B------:R0:W-:Y:S01]  /*29260*/  STL [R1+0x454], R17 ;  /* 0x0004541101007387 */ /* 0x0001e20000100800 */
[----:B------:R-:W-:-:S13]  /*29270*/  ISETP.GE.U32.AND.EX P0, PT, R17, UR7, PT, P0 ;  /* 0x0000000711007c0c */ /* 0x000fda000bf06100 */
[----:B0-----:R-:W-:Y:S05]  /*29280*/  @P0 BRA `(.L_x_567) ;  /* 0x0000000400500947 */ /* 0x001fea0003800000 */
[----:B------:R-:W0:Y:S01]  /*29290*/  S2R R9, SR_CTAID.X ;  /* 0x0000000000097919 */ /* 0x000e220000002500 */
[----:B------:R-:W-:Y:S01]  /*292a0*/  ULDC UR6, c[0x0][0x150] ;  /* 0x0000540000067ab9 */ /* 0x000fe20000000800 */
[----:B------:R-:W1:Y:S01]  /*292b0*/  LDC R4, c[0x0][0x144] ;  /* 0x00005100ff047b82 */ /* 0x000e620000000800 */
[----:B------:R-:W-:Y:S01]  /*292c0*/  ULDC UR9, c[0x0][0x630] ;  /* 0x00018c0000097ab9 */ /* 0x000fe20000000800 */
[----:B------:R-:W2:Y:S06]  /*292d0*/  S2R R2, SR_CTAID.Y ;  /* 0x0000000000027919 */ /* 0x000eac0000002600 */
[----:B------:R-:W3:Y:S01]  /*292e0*/  LDC R13, c[0x0][0x148] ;  /* 0x00005200ff0d7b82 */ /* 0x000ee20000000800 */
[----:B0-----:R-:W-:-:S02]  /*292f0*/  I2FP.F32.U32 R3, R9 ;  /* 0x0000000900037245 */ /* 0x001fc40000201000 */
[----:B--2---:R-:W-:-:S03]  /*29300*/  I2FP.F32.U32 R5, R2 ;  /* 0x0000000200057245 */ /* 0x004fc60000201000 */
[----:B------:R-:W-:Y:S01]  /*29310*/  FMUL R3, R3, UR6 ;  /* 0x0000000603037c20 */ /* 0x000fe20008400000 */
[----:B------:R-:W-:Y:S02]  /*29320*/  ULDC UR6, c[0x0][0x154] ;  /* 0x0000550000067ab9 */ /* 0x000fe40000000800 */
[----:B------:R-:W-:Y:S01]  /*29330*/  FMUL R11, R5, UR6 ;  /* 0x00000006050b7c20 */ /* 0x000fe20008400000 */
[----:B------:R-:W-:Y:S02]  /*29340*/  ULDC.64 UR6, c[0x0][0x628] ;  /* 0x00018a0000067ab9 */ /* 0x000fe40000000a00 */
[----:B------:R-:W0:Y:S01]  /*29350*/  F2I.U32.TRUNC.NTZ R3, R3 ;  /* 0x0000000300037305 */ /* 0x000e22000020f000 */
[----:B------:R-:W-:-:S04]  /*29360*/  ISETP.NE.U32.AND P0, PT, RZ, UR6, PT ;  /* 0x00000006ff007c0c */ /* 0x000fc8000bf05070 */
[----:B------:R-:W-:-:S03]  /*29370*/  ISETP.NE.AND.EX P0, PT, RZ, UR7, PT, P0 ;  /* 0x00000007ff007c0c */ /* 0x000fc6000bf05300 */
[----:B------:R-:W2:Y:S01]  /*29380*/  F2I.U32.TRUNC.NTZ R11, R11 ;  /* 0x0000000b000b7305 */ /* 0x000ea2000020f000 */
[----:B0-----:R-:W-:Y:S02]  /*29390*/  IMAD.MOV R5, RZ, RZ, -R3 ;  /* 0x000000ffff057224 */ /* 0x001fe400078e0a03 */
[----:B------:R-:W-:Y:S02]  /*293a0*/  IMAD.MOV.U32 R3, RZ, RZ, R17 ;  /* 0x000000ffff037224 */ /* 0x000fe400078e0011 */
[----:B-1----:R-:W-:Y:S02]  /*293b0*/  IMAD R9, R4, R5, R9 ;  /* 0x0000000504097224 */ /* 0x002fe400078e0209 */
[----:B--2---:R-:W-:-:S04]  /*293c0*/  IMAD.MOV R4, RZ, RZ, -R11 ;  /* 0x000000ffff047224 */ /* 0x004fc800078e0a0b */
[----:B---3--:R-:W-:Y:S02]  /*293d0*/  @P4 IMAD R9, R13, R4, R2 ;  /* 0x000000040d094224 */ /* 0x008fe400078e0202 */
[----:B------:R-:W-:Y:S01]  /*293e0*/  IMAD.MOV.U32 R2, RZ, RZ, R15 ;  /* 0x000000ffff027224 */ /* 0x000fe200078e000f */
[----:B------:R-:W-:Y:S06]  /*293f0*/  @!P0 BRA `(.L_x_568) ;  /* 0x0000000000288947 */ /* 0x000fec0003800000 */
[----:B------:R-:W-:Y:S02]  /*29400*/  ULDC UR8, c[0x0][0x634] ;  /* 0x00018d0000087ab9 */ /* 0x000fe40000000800 */
[----:B------:R-:W-:-:S05]  /*29410*/  IADD3 R3, P0, R15, UR8, RZ ;  /* 0x000000080f037c10 */ /* 0x000fca000ff1e0ff */
[----:B------:R-:W-:-:S04]  /*29420*/  IMAD.X R11, RZ, RZ, R17, P0 ;  /* 0x000000ffff0b7224 */ /* 0x000fc800000e0611 */
[----:B------:R-:W-:-:S04]  /*29430*/  IMAD.WIDE.U32 R4, R11, UR6, RZ ;  /* 0x000000060b047c25 */ /* 0x000fc8000f8e00ff */
[----:B------:R-:W-:-:S04]  /*29440*/  IMAD.WIDE.U32 R4, P0, R3, UR7, R4 ;  /* 0x0000000703047c25 */ /* 0x000fc8000f800004 */
[----:B------:R-:W-:-:S04]  /*29450*/  IMAD.WIDE.U32 R2, R3, UR6, RZ ;  /* 0x0000000603027c25 */ /* 0x000fc8000f8e00ff */
[----:B------:R-:W-:Y:S01]  /*29460*/  IMAD.MOV.U32 R2, RZ, RZ, R5 ;  /* 0x000000ffff027224 */ /* 0x000fe200078e0005 */
[----:B------:R-:W-:Y:S01]  /*29470*/  IADD3 RZ, P1, R3, R4, RZ ;  /* 0x0000000403ff7210 */ /* 0x000fe20007f3e0ff */
[----:B------:R-:W-:-:S04]  /*29480*/  IMAD.X R3, RZ, RZ, RZ, P0 ;  /* 0x000000ffff037224 */ /* 0x000fc800000e06ff */
[----:B------:R-:W-:-:S08]  /*29490*/  IMAD.WIDE.U32.X R2, R11, UR7, R2, P1 ;  /* 0x000000070b027c25 */ /* 0x000fd000088e0402 */
.L_x_568:
[--C-:B------:R-:W-:Y:S01]  /*294a0*/  SHF.R.U64 R11, R2, UR9, R3.reuse ;  /* 0x00000009020b7c19 */ /* 0x100fe20008001203 */
[----:B------:R-:W-:Y:S01]  /*294b0*/  ULDC.64 UR6, c[0x0][0x620] ;  /* 0x0001880000067ab9 */ /* 0x000fe20000000a00 */
[----:B------:R-:W-:Y:S01]  /*294c0*/  SHF.R.U32.HI R2, RZ, UR9, R3 ;  /* 0x00000009ff027c19 */ /* 0x000fe20008011603 */
[----:B------:R-:W-:Y:S01]  /*294d0*/  IMAD.MOV.U32 R3, RZ, RZ, R17 ;  /* 0x000000ffff037224 */ /* 0x000fe200078e0011 */
[----:B------:R-:W-:Y:S01]  /*294e0*/  IADD3 R13, P0, RZ, -R11, RZ ;  /* 0x8000000bff0d7210 */ /* 0x000fe20007f1e0ff */
[----:B------:R-:W-:-:S04]  /*294f0*/  ULDC.64 UR8, c[0x0][0x640] ;  /* 0x0001900000087ab9 */ /* 0x000fc80000000a00 */
[----:B------:R-:W-:Y:S01]  /*29500*/  IMAD.X R2, RZ, RZ, ~R2, P0 ;  /* 0x000000ffff027224 */ /* 0x000fe200000e0e02 */
[----:B------:R-:W-:-:S03]  /*29510*/  ISETP.NE.U32.AND P0, PT, RZ, UR8, PT ;  /* 0x00000008ff007c0c */ /* 0x000fc6000bf05070 */
[----:B------:R-:W-:Y:S01]  /*29520*/  IMAD R2, R2, UR6, RZ ;  /* 0x0000000602027c24 */ /* 0x000fe2000f8e02ff */
[----:B------:R-:W-:-:S03]  /*29530*/  ISETP.NE.AND.EX P0, PT, RZ, UR9, PT, P0 ;  /* 0x00000009ff007c0c */ /* 0x000fc6000bf05300 */
[----:B------:R-:W-:Y:S02]  /*29540*/  IMAD R5, R13, UR7, R2 ;  /* 0x000000070d057c24 */ /* 0x000fe4000f8e0202 */
[----:B------:R-:W-:-:S04]  /*29550*/  IMAD.MOV.U32 R2, RZ, RZ, R15 ;  /* 0x000000ffff027224 */ /* 0x000fc800078e000f */
[----:B------:R-:W-:Y:S01]  /*29560*/  IMAD.WIDE.U32 R2, R13, UR6, R2 ;  /* 0x000000060d027c25 */ /* 0x000fe2000f8e0002 */
[----:B------:R-:W-:-:S03]  /*29570*/  ULDC UR6, c[0x0][0x618] ;  /* 0x0001860000067ab9 */ /* 0x000fc60000000800 */
[----:B------:R-:W-:-:S05]  /*29580*/  IMAD.IADD R3, R3, 0x1, R5 ;  /* 0x0000000103037824 */ /* 0x000fca00078e0205 */
[--C-:B------:R-:W-:Y:S02]  /*29590*/  SHF.R.U64 R12, R2, UR6, R3.reuse ;  /* 0x00000006020c7c19 */ /* 0x100fe40008001203 */
[----:B------:R-:W-:Y:S01]  /*295a0*/  SHF.R.U32.HI R3, RZ, UR6, R3 ;  /* 0x00000006ff037c19 */ /* 0x000fe20008011603 */
[----:B------:R-:W-:-:S03]  /*295b0*/  ULDC UR6, c[0x0][0x608] ;  /* 0x0001820000067ab9 */ /* 0x000fc60000000800 */
[--C-:B------:R-:W-:Y:S02]  /*295c0*/  SHF.R.U64 R13, R12, UR6, R3.reuse ;  /* 0x000000060c0d7c19 */ /* 0x100fe40008001203 */
[----:B------:R-:W-:Y:S01]  /*295d0*/  SHF.R.U32.HI R2, RZ, UR6, R3 ;  /* 0x00000006ff027c19 */ /* 0x000fe20008011603 */
[----:B------:R-:W-:-:S03]  /*295e0*/  ULDC UR6, c[0x0][0x658] ;  /* 0x0001960000067ab9 */ /* 0x000fc60000000800 */
[--C-:B------:R-:W-:Y:S02]  /*295f0*/  SHF.R.U64 R14, R13, UR6, R2.reuse ;  /* 0x000000060d0e7c19 */ /* 0x100fe40008001202 */
[----:B------:R-:W-:-:S03]  /*29600*/  SHF.R.U32.HI R15, RZ, UR6, R2 ;  /* 0x00000006ff0f7c19 */ /* 0x000fc60008011602 */
[----:B------:R-:W-:Y:S02]  /*29610*/  IMAD.MOV.U32 R2, RZ, RZ, R14 ;  /* 0x000000ffff027224 */ /* 0x000fe400078e000e */
        /* <DEDUP_REMOVED lines=12> */
.L_x_569:
[----:B------:R-:W-:Y:S01]  /*296e0*/  ULDC UR6, c[0x0][0x648] ;  /* 0x0001920000067ab9 */ /* 0x000fe20000000800 */
[----:B------:R-:W-:Y:S02]  /*296f0*/  LOP3.LUT R13, R13, UR18, RZ, 0xc0, !PT ;  /* 0x000000120d0d7c12 */ /* 0x000fe4000f8ec0ff */
[----:B------:R-:W-:Y:S01]  /*29700*/  SHF.R.U64 R2, R2, UR6, R3 ;  /* 0x0000000602027c19 */ /* 0x000fe20008001203 */
[----:B------:R-:W-:-:S04]  /*29710*/  ULDC UR6, c[0x0][0x638] ;  /* 0x00018e0000067ab9 */ /* 0x000fc80000000800 */
[----:B------:R-:W-:Y:S02]  /*29720*/  IMAD.MOV R3, RZ, RZ, -R2 ;  /* 0x000000ffff037224 */ /* 0x000fe400078e0a02 */
[----:B------:R-:W-:Y:S02]  /*29730*/  IMAD R4, R2, UR5, R13 ;  /* 0x0000000502047c24 */ /* 0x000fe4000f8e020d */
[----:B------:R-:W-:Y:S01]  /*29740*/  IMAD R14, R3, UR6, R14 ;  /* 0x00000006030e7c24 */ /* 0x000fe2000f8e020e */
[----:B------:R-:W-:Y:S01]  /*29750*/  ULDC UR6, c[0x0][0x610] ;  /* 0x0001840000067ab9 */ /* 0x000fe20000000800 */
[----:B------:R-:W-:Y:S01]  /*29760*/  LOP3.LUT R3, R12, UR4, RZ, 0xc0, !PT ;  /* 0x000000040c037c12 */ /* 0x000fe2000f8ec0ff */
[----:B------:R-:W-:Y:S01]  /*29770*/  IMAD R9, R4, UR6, R9 ;  /* 0x0000000604097c24 */ /* 0x000fe2000f8e0209 */
[----:B------:R-:W-:Y:S01]  /*29780*/  ULDC UR6, c[0x0][0x600] ;  /* 0x0001800000067ab9 */ /* 0x000fe20000000800 */
[----:B------:R-:W-:Y:S02]  /*29790*/  IMAD.MOV.U32 R2, RZ, RZ, 0x1 ;  /* 0x00000001ff027424 */ /* 0x000fe400078e00ff */
[----:B------:R-:W-:-:S05]  /*297a0*/  IMAD R14, R14, UR6, R3 ;  /* 0x000000060e0e7c24 */ /* 0x000fca000f8e0203 */
[----:B------:R-:W-:Y:S02]  /*297b0*/  SEL R4, R14, R9, !P4 ;  /* 0x000000090e047207 */ /* 0x000fe40006000000 */
[----:B------:R-:W-:-:S07]  /*297c0*/  SEL R12, R9, R14, !P4 ;  /* 0x0000000e090c7207 */ /* 0x000fce0006000000 */
.L_x_567:
[----:B------:R-:W-:Y:S05]  /*297d0*/  BSYNC B1 ;  /* 0x0000000000017941 */ /* 0x000fea0003800000 */
.L_x_566:
[----:B------:R-:W-:-:S13]  /*297e0*/  LOP3.LUT P0, RZ, R2, 0xff, RZ, 0xc0, !PT ;  /* 0x000000ff02ff7812 */ /* 0x000fda000780c0ff */
[----:B------:R-:W-:Y:S05]  /*297f0*/  @P0 BRA `(.L_x_570) ;  /* 0xfffffff400280947 */ /* 0x000fea000383ffff */
[----:B------:R-:W-:Y:S05]  /*29800*/  BSYNC B0 ;  /* 0x0000000000007941 */ /* 0x000fea0003800000 */
.L_x_559:
[----:B------:R-:W-:-:S03]  /*29810*/  UMOV UR6, 0xffffffff ;  /* 0xffffffff00067882 */ /* 0x000fc60000000000 */
[----:B------:R-:W-:Y:S05]  /*29820*/  BRA.DIV UR6, `(.L_x_571) ;  /* 0x0000000606047947 */ /* 0x000fea000b800000 */
[----:B------:R-:W-:-:S13]  /*29830*/  ELECT P0, URZ, PT ;  /* 0x00000000003f782f */ /* 0x000fda0003800000 */
.L_x_584:
[----:B------:R-:W-:Y:S04]  /*29840*/  BSSY B0, `(.L_x_572) ;  /* 0x0000023000007945 */ /* 0x000fe80003800000 */
[----:B------:R-:W-:Y:S05]  /*29850*/  @!P0 BRA `(.L_x_573) ;  /* 0x0000000000848947 */ /* 0x000fea0003800000 */
[----:B------:R-:W-:-:S04]  /*29860*/  ULOP3.LUT UR6, UR13, 0x2, URZ, 0xfc, !UPT ;  /* 0x000000020d067892 */ /* 0x000fc8000f8efc3f */
[----:B------:R-:W-:-:S06]  /*29870*/  UISETP.NE.AND UP0, UPT, UR6, 0x3, UPT ;  /* 0x000000030600788c */ /* 0x000fcc000bf05270 */
[----:B------:R-:W-:-:S13]  /*29880*/  PLOP3.LUT P0, PT, PT, PT, UP0, 0x80, 0x0 ;  /* 0x000000000000781c */ /* 0x000fda0003f0f008 */
[----:B------:R-:W-:Y:S05]  /*29890*/  @!P0 BRA `(.L_x_574) ;  /* 0x0000000000048947 */ /* 0x000fea0003800000 */
[----:B------:R-:W-:Y:S01]  /*298a0*/  BPT.TRAP 0x1 ;  /* 0x000000040000795c */ /* 0x000fe20000300000 */
.L_x_574:
[----:B------:R-:W0:Y:S01]  /*298b0*/  S2R R3, SR_CgaCtaId ;  /* 0x0000000000037919 */ /* 0x000e220000008800 */
[----:B------:R-:W-:-:S04]  /*298c0*/  MOV R2, 0x400 ;  /* 0x0000040000027802 */ /* 0x000fc80000000f00 */
[----:B0-----:R-:W-:Y:S02]  /*298d0*/  LEA R3, R3, R2, 0x18 ;  /* 0x0000000203037211 */ /* 0x001fe400078ec0ff */
[----:B------:R-:W-:-:S03]  /*298e0*/  SHF.L.U32 R2, R0, 0x1f, RZ ;  /* 0x0000001f00027819 */ /* 0x000fc600000006ff */
[----:B------:R-:W-:-:S04]  /*298f0*/  VIADD R3, R3, 0x18 ;  /* 0x0000001803037836 */ /* 0x000fc80000000000 */
[----:B------:R-:W-:-:S04]  /*29900*/  IMAD R5, R8, 0x8, R3 ;  /* 0x0000000808057824 */ /* 0x000fc800078e0203 */
[----:B------:R-:W0:Y:S02]  /*29910*/  SYNCS.PHASECHK.TRANS64.TRYWAIT P0, [R5+URZ], R2 ;  /* 0x00000002050075a7 */ /* 0x000e24000800017f */
[----:B0-----:R-:W-:Y:S05]  /*29920*/  @!P0 BRA `(.L_x_575) ;  /* 0x0000000000e48947 */ /* 0x001fea0003800000 */
.L_x_585:
[----:B------:R-:W-:-:S05]  /*29930*/  VIADD R8, R8, 0x1 ;  /* 0x0000000108087836 */ /* 0x000fca0000000000 */
[----:B------:R-:W-:-:S04]  /*29940*/  ISETP.NE.AND P0, PT, R8, 0x3, PT ;  /* 0x000000030800780c */ /* 0x000fc80003f05270 */
[----:B0-----:R-:W-:Y:S02]  /*29950*/  SEL R5, RZ, 0x1, P0 ;  /* 0x00000001ff057807 */ /* 0x001fe40000000000 */
[----:B------:R-:W-:Y:S02]  /*29960*/  SEL R8, R8, RZ, P0 ;  /* 0x000000ff08087207 */ /* 0x000fe40000000000 */
[----:B------:R-:W-:-:S03]  /*29970*/  LOP3.LUT R5, R0, R5, RZ, 0x3c, !PT ;  /* 0x0000000500057212 */ /* 0x000fc600078e3cff */
[----:B------:R-:W-:Y:S01]  /*29980*/  IMAD R7, R8, 0x8, R3 ;  /* 0x0000000808077824 */ /* 0x000fe200078e0203 */
[----:B------:R-:W-:-:S04]  /*29990*/  SHF.L.U32 R0, R5, 0x1f, RZ ;  /* 0x0000001f05007819 */ /* 0x000fc800000006ff */
[----:B------:R-:W0:Y:S02]  /*299a0*/  SYNCS.PHASECHK.TRANS64.TRYWAIT P0, [R7+URZ], R0 ;  /* 0x00000000070075a7 */ /* 0x000e24000800017f */
[----:B0-----:R-:W-:Y:S05]  /*299b0*/  @!P0 BRA `(.L_x_576) ;  /* 0x0000000000d48947 */ /* 0x001fea0003800000 */
.L_x_586:
[----:B0-----:R-:W-:-:S05]  /*299c0*/  VIADD R0, R8, 0x1 ;  /* 0x0000000108007836 */ /* 0x001fca0000000000 */
[----:B------:R-:W-:-:S04]  /*299d0*/  ISETP.NE.AND P0, PT, R0, 0x3, PT ;  /* 0x000000030000780c */ /* 0x000fc80003f05270 */
[----:B------:R-:W-:Y:S02]  /*299e0*/  SEL R2, RZ, 0x1, P0 ;  /* 0x00000001ff027807 */ /* 0x000fe40000000000 */
[----:B------:R-:W-:Y:S02]  /*299f0*/  SEL R0, R0, RZ, P0 ;  /* 0x000000ff00007207 */ /* 0x000fe40000000000 */
[----:B------:R-:W-:-:S03]  /*29a00*/  LOP3.LUT R2, R5, R2, RZ, 0x3c, !PT ;  /* 0x0000000205027212 */ /* 0x000fc600078e3cff */
[----:B------:R-:W-:Y:S01]  /*29a10*/  IMAD R3, R0, 0x8, R3 ;  /* 0x0000000800037824 */ /* 0x000fe200078e0203 */
[----:B------:R-:W-:-:S07]  /*29a20*/  SHF.L.U32 R0, R2, 0x1f, RZ ;  /* 0x0000001f02007819 */ /* 0x000fce00000006ff */
.L_x_577:
[----:B0-----:R0:W1:Y:S02]  /*29a30*/  SYNCS.PHASECHK.TRANS64.TRYWAIT P0, [R3+URZ], R0 ;  /* 0x00000000030075a7 */ /* 0x001064000800017f */
[----:B-1----:R-:W-:Y:S05]  /*29a40*/  @!P0 NANOSLEEP.SYNCS 0x989680 ;  /* 0x009896800000895d */ /* 0x002fea0003900000 */
[----:B------:R-:W1:Y:S02]  /*29a50*/  @!P0 SYNCS.PHASECHK.TRANS64 P0, [R3+URZ], R0 ;  /* 0x00000000030085a7 */ /* 0x000e64000800007f */
[----:B-1----:R-:W-:Y:S05]  /*29a60*/  @!P0 BRA `(.L_x_577) ;  /* 0xfffffffc00f08947 */ /* 0x002fea000383ffff */
.L_x_573:
[----:B------:R-:W-:Y:S05]  /*29a70*/  BSYNC B0 ;  /* 0x0000000000007941 */ /* 0x000fea0003800000 */
.L_x_572:
[----:B------:R-:W-:Y:S05]  /*29a80*/  EXIT ;  /* 0x000000000000794d */ /* 0x000fea0003800000 */
.L_x_21:
[----:B--2---:R-:W-:-:S04]  /*29a90*/  IMAD.U32 R3, RZ, RZ, UR6 ;  /* 0x00000006ff037e24 */ /* 0x004fc8000f8e00ff */
[----:B------:R2:W3:Y:S03]  /*29aa0*/  SYNCS.PHASECHK.TRANS64.TRYWAIT P1, [R3+URZ], R0 ;  /* 0x00000000030075a7 */ /* 0x0004e6000802017f */
[----:B---3--:R-:W-:Y:S05]  /*29ab0*/  @!P1 NANOSLEEP.SYNCS 0x989680 ;  /* 0x009896800000995d */ /* 0x008fea0003900000 */
[----:B------:R-:W3:Y:S02]  /*29ac0*/  @!P1 SYNCS.PHASECHK.TRANS64 P1, [R3+URZ], R0 ;  /* 0x00000000030095a7 */ /* 0x000ee4000802007f */
[----:B---3--:R-:W-:Y:S05]  /*29ad0*/  @!P1 BRA `(.L_x_21) ;  /* 0xfffffffc00ec9947 */ /* 0x008fea000383ffff */
[----:B------:R-:W-:Y:S05]  /*29ae0*/  BRA `(.L_x_20) ;  /* 0xfffffd9000907947 */ /* 0x000fea000383ffff */
.L_x_27:
[----:B-----5:R2:W-:Y:S02]  /*29af0*/  STL [R1+0x46c], R2 ;  /* 0x00046c0201007387 */ /* 0x0205e40000100800 */
[----:B--2---:R-:W-:-:S04]  /*29b00*/  IMAD.U32 R2, RZ, RZ, UR16 ;  /* 0x00000010ff027e24 */ /* 0x004fc8000f8e00ff */
[----:B------:R2:W3:Y:S03]  /*29b10*/  SYNCS.PHASECHK.TRANS64.TRYWAIT P1, [R2+URZ], R0 ;  /* 0x00000000020075a7 */ /* 0x0004e6000802017f */
[----:B---3--:R-:W-:Y:S05]  /*29b20*/  @!P1 NANOSLEEP.SYNCS 0x989680 ;  /* 0x009896800000995d */ /* 0x008fea0003900000 */
[----:B------:R2:W3:Y:S02]  /*29b30*/  @!P1 SYNCS.PHASECHK.TRANS64 P1, [R2+URZ], R0 ;  /* 0x00000000020095a7 */ /* 0x0004e4000802007f */
[----:B--2---:R2:W5:Y:S02]  /*29b40*/  LDL.LU R2, [R1+0x46c] ;  /* 0x00046c0001027983 */ /* 0x0045640000300800 */
[----:B--23--:R-:W-:Y:S05]  /*29b50*/  @!P1 BRA `(.L_x_27) ;  /* 0xfffffffc00e49947 */ /* 0x00cfea000383ffff */
[----:B------:R-:W-:Y:S05]  /*29b60*/  BRA `(.L_x_26) ;  /* 0xfffffdf400447947 */ /* 0x000fea000383ffff */
.L_x_560:
[----:B------:R-:W-:Y:S01]  /*29b70*/  BSSY B1, `(.L_x_578) ;  /* 0x0000006000017945 */ /* 0x000fe20003800000 */
[----:B------:R-:W-:-:S07]  /*29b80*/  IMAD.MOV.U32 R2, RZ, RZ, -0x1 ;  /* 0xffffffffff027424 */ /* 0x000fce00078e00ff */
[----:B------:R-:W-:Y:S05]  /*29b90*/  WARPSYNC.COLLECTIVE R2, `(.L_x_579) ;  /* 0x00000000020c7348 */ /* 0x000fea0003c00000 */
[----:B------:R-:W-:Y:S02]  /*29ba0*/  ELECT P0, UR62, PT ;  /* 0x00000000003e782f */ /* 0x000fe40003800000 */
[----:B------:R-:W-:Y:S01]  /*29bb0*/  MOV R2, UR62 ;  /* 0x0000003e00027c02 */ /* 0x000fe20008000f00 */
[----:B------:R-:W-:Y:S10]  /*29bc0*/  ENDCOLLECTIVE ;  /* 0x000000000000791b */ /* 0x000ff40003800000 */
.L_x_579:
[----:B------:R-:W-:Y:S05]  /*29bd0*/  BSYNC B1 ;  /* 0x0000000000017941 */ /* 0x000fea0003800000 */
.L_x_578:
[----:B------:R-:W-:Y:S05]  /*29be0*/  BRA `(.L_x_580) ;  /* 0xfffffff000387947 */ /* 0x000fea000383ffff */
.L_x_563:
[----:B0-----:R0:W1:Y:S02]  /*29bf0*/  SYNCS.PHASECHK.TRANS64.TRYWAIT P0, [R18+URZ+0x18], R13 ;  /* 0x0000180d120075a7 */ /* 0x001064000800017f */
[----:B-1----:R-:W-:Y:S05]  /*29c00*/  @!P0 NANOSLEEP.SYNCS 0x989680 ;  /* 0x009896800000895d */ /* 0x002fea0003900000 */
[----:B------:R-:W1:Y:S02]  /*29c10*/  @!P0 SYNCS.PHASECHK.TRANS64 P0, [R18+URZ+0x18], R13 ;  /* 0x0000180d120085a7 */ /* 0x000e64000800007f */
[----:B-1----:R-:W-:Y:S05]  /*29c20*/  @!P0 BRA `(.L_x_563) ;  /* 0xfffffffc00f08947 */ /* 0x002fea000383ffff */
[----:B------:R-:W-:Y:S05]  /*29c30*/  BRA `(.L_x_581) ;  /* 0xfffffff000707947 */ /* 0x000fea000383ffff */
.L_x_571:
[----:B------:R-:W-:Y:S01]  /*29c40*/  BSSY B0, `(.L_x_582) ;  /* 0x0000006000007945 */ /* 0x000fe20003800000 */
[----:B------:R-:W-:-:S07]  /*29c50*/  IMAD.MOV.U32 R2, RZ, RZ, -0x1 ;  /* 0xffffffffff027424 */ /* 0x000fce00078e00ff */
[----:B------:R-:W-:Y:S05]  /*29c60*/  WARPSYNC.COLLECTIVE R2, `(.L_x_583) ;  /* 0x00000000020c7348 */ /* 0x000fea0003c00000 */
[----:B------:R-:W-:Y:S02]  /*29c70*/  ELECT P0, UR62, PT ;  /* 0x00000000003e782f */ /* 0x000fe40003800000 */
[----:B------:R-:W-:Y:S01]  /*29c80*/  MOV R2, UR62 ;  /* 0x0000003e00027c02 */ /* 0x000fe20008000f00 */
[----:B------:R-:W-:Y:S10]  /*29c90*/  ENDCOLLECTIVE ;  /* 0x000000000000791b */ /* 0x000ff40003800000 */
.L_x_583:
[----:B------:R-:W-:Y:S05]  /*29ca0*/  BSYNC B0 ;  /* 0x0000000000007941 */ /* 0x000fea0003800000 */
.L_x_582:
[----:B------:R-:W-:Y:S05]  /*29cb0*/  BRA `(.L_x_584) ;  /* 0xfffffff800e07947 */ /* 0x000fea000383ffff */
.L_x_575:
[----:B0-----:R0:W1:Y:S02]  /*29cc0*/  SYNCS.PHASECHK.TRANS64.TRYWAIT P0, [R5+URZ], R2 ;  /* 0x00000002050075a7 */ /* 0x001064000800017f */
[----:B-1----:R-:W-:Y:S05]  /*29cd0*/  @!P0 NANOSLEEP.SYNCS 0x989680 ;  /* 0x009896800000895d */ /* 0x002fea0003900000 */
[----:B------:R-:W1:Y:S02]  /*29ce0*/  @!P0 SYNCS.PHASECHK.TRANS64 P0, [R5+URZ], R2 ;  /* 0x00000002050085a7 */ /* 0x000e64000800007f */
[----:B-1----:R-:W-:Y:S05]  /*29cf0*/  @!P0 BRA `(.L_x_575) ;  /* 0xfffffffc00f08947 */ /* 0x002fea000383ffff */
[----:B------:R-:W-:Y:S05]  /*29d00*/  BRA `(.L_x_585) ;  /* 0xfffffffc00087947 */ /* 0x000fea000383ffff */
.L_x_576:
[----:B0-----:R0:W1:Y:S02]  /*29d10*/  SYNCS.PHASECHK.TRANS64.TRYWAIT P0, [R7+URZ], R0 ;  /* 0x00000000070075a7 */ /* 0x001064000800017f */
[----:B-1----:R-:W-:Y:S05]  /*29d20*/  @!P0 NANOSLEEP.SYNCS 0x989680 ;  /* 0x009896800000895d */ /* 0x002fea0003900000 */
[----:B------:R-:W1:Y:S02]  /*29d30*/  @!P0 SYNCS.PHASECHK.TRANS64 P0, [R7+URZ], R0 ;  /* 0x00000000070085a7 */ /* 0x000e64000800007f */
[----:B-1----:R-:W-:Y:S05]  /*29d40*/  @!P0 BRA `(.L_x_576) ;  /* 0xfffffffc00f08947 */ /* 0x002fea000383ffff */
[----:B------:R-:W-:Y:S05]  /*29d50*/  BRA `(.L_x_586) ;  /* 0xfffffffc00187947 */ /* 0x000fea000383ffff */
.L_x_587:
[----:B------:R-:W-:-:S00]  /*29d60*/  BRA `(.L_x_587) ;  /* 0xfffffffc00fc7947 */ /* 0x000fc0000383ffff */
[----:B------:R-:W-:-:S00]  /*29d70*/  NOP ;  /* 0x0000000000007918 */ /* 0x000fc00000000000 */
        /* <DEDUP_REMOVED lines=8> */
.L_x_588:


//--------------------- .nv.shared._ZN7cutlass13device_kernelINS_4gemm6kernel13GemmUniversalIN4cute5tupleIJiiiiEEENS1_10collective13CollectiveMmaINS1_37MainloopSm90TmaGmmaWarpSpecializedFP8ILi3ENS5_IJNS4_1CILi1EEENSA_ILi8EEESB_EEENS1_35KernelTmaWarpSpecializedCooperativeEEENS5_IJNSA_ILi256EEESG_NSA_ILi128EEEEEENS_12float_e4m3_tENS5_IJlSB_lEEESJ_SK_NS4_8TiledMMAINS4_8MMA_AtomIJNS4_4SM904GMMA31MMA_64x256x32_F32E4M3E4M3_SS_TNILNSO_7ScaleInE1ELSQ_1EEEEEENS4_6LayoutINS5_IJNSA_ILi2EEESB_SB_EEENS5_IJSB_NSA_ILi0EEESW_EEEEENS5_IJNS4_10UnderscoreESZ_SZ_EEEEENS4_23SM90_TMA_LOAD_MULTICASTENS4_14ComposedLayoutINS4_7SwizzleILi3ELi4ELi3EEENS4_18smem_ptr_flag_bitsILi8EEENST_INS5_IJSC_SH_EEENS5_IJSH_SB_EEEEEEEvNS4_8identityENS4_13SM90_TMA_LOADES1B_vS1C_EENS_8epilogue10collective6detail29Sm90TmaWarpSpecializedAdapterINS1G_15DefaultEpilogueISJ_SK_SK_NS1F_6thread17LinearCombinationISJ_Li1EffLNS1K_9ScaleType4KindE0ELNS_15FloatRoundStyleE2ESJ_EENS1_15EpilogueDefaultEEEEEvvEEEEvNT_6ParamsE --------------------------
	.section	.nv.shared._ZN7cutlass13device_kernelINS_4gemm6kernel13GemmUniversalIN4cute5tupleIJiiiiEEENS1_10collective13CollectiveMmaINS1_37MainloopSm90TmaGmmaWarpSpecializedFP8ILi3ENS5_IJNS4_1CILi1EEENSA_ILi8EEESB_EEENS1_35KernelTmaWarpSpecializedCooperativeEEENS5_IJNSA_ILi256EEESG_NSA_ILi128EEEEEENS_12float_e4m3_tENS5_IJlSB_lEEESJ_SK_NS4_8TiledMMAINS4_8MMA_AtomIJNS4_4SM904GMMA31MMA_64x256x32_F32E4M3E4M3_SS_TNILNSO_7ScaleInE1ELSQ_1EEEEEENS4_6LayoutINS5_IJNSA_ILi2EEESB_SB_EEENS5_IJSB_NSA_ILi0EEESW_EEEEENS5_IJNS4_10UnderscoreESZ_SZ_EEEEENS4_23SM90_TMA_LOAD_MULTICASTENS4_14ComposedLayoutINS4_7SwizzleILi3ELi4ELi3EEENS4_18smem_ptr_flag_bitsILi8EEENST_INS5_IJSC_SH_EEENS5_IJSH_SB_EEEEEEEvNS4_8identityENS4_13SM90_TMA_LOADES1B_vS1C_EENS_8epilogue10collective6detail29Sm90TmaWarpSpecializedAdapterINS1G_15DefaultEpilogueISJ_SK_SK_NS1F_6thread17LinearCombinationISJ_Li1EffLNS1K_9ScaleType4KindE0ELNS_15FloatRoundStyleE2ESJ_EENS1_15EpilogueDefaultEEEEEvvEEEEvNT_6ParamsE,"aw",@nobits
	.sectionflags	@""
	.align	16
	.zero		1024


//--------------------- .nv.shared.reserved.0     --------------------------
	.section	.nv.shared.reserved.0,"aw",@nobits
	.weak		__nv_reservedSMEM_offset_0_alias
	.size		__nv_reservedSMEM_offset_0_alias, 0, 0
	.other		__nv_reservedSMEM_offset_0_alias,@"STO_CUDA_RESERVED_SHARED STV_DEFAULT"
__nv_reservedSMEM_offset_0_alias:
	.zero		0


//--------------------- .nv.global                --------------------------
	.section	.nv.global,"aw",@nobits
.nv.global:
	.type		_ZN40_INTERNAL_93d9df99_4_k_cu_72ca3f94_240724cute1_E,@object
	.size		_ZN40_INTERNAL_93d9df99_4_k_cu_72ca3f94_240724cute1_E,(_ZN40_INTERNAL_93d9df99_4_k_cu_72ca3f94_240724cuda3std3__45__cpo6cbeginE - _ZN40_INTERNAL_93d9df99_4_k_cu_72ca3f94_240724cute1_E)
_ZN40_INTERNAL_93d9df99_4_k_cu_72ca3f94_240724cute1_E:
	.zero		1
	.type		_ZN40_INTERNAL_93d9df99_4_k_cu_72ca3f94_240724cuda3std3__45__cpo6cbeginE,@object
	.size		_ZN40_INTERNAL_93d9df99_4_k_cu_72ca3f94_240724cuda3std3__45__cpo6cbeginE,(_ZN40_INTERNAL_93d9df99_4_k_cu_72ca3f94_240724cuda3std3__48in_placeE - _ZN40_INTERNAL_93d9df99_4_k_cu_72ca3f94_240724cuda3std3__45__cpo6cbeginE)
_ZN40_INTERNAL_93d9df99_4_k_cu_72ca3f94_240724cuda3std3__45__cpo6cbeginE:
	.zero		1
	.type		_ZN40_INTERNAL_93d9df99_4_k_cu_72ca3f94_240724cuda3std3__48in_placeE,@object
	.size		_ZN40_INTERNAL_93d9df99_4_k_cu_72ca3f94_240724cuda3std3__48in_placeE,(_ZN40_INTERNAL_93d9df99_4_k_cu_72ca3f94_240724cuda3std6ranges3__45__cpo9iter_moveE - _ZN40_INTERNAL_93d9df99_4_k_cu_72ca3f94_240724cuda3std3__48in_placeE)
_ZN40_INTERNAL_93d9df99_4_k_cu_72ca3f94_240724cuda3std3__48in_placeE:
	.zero		1
	.type		_ZN40_INTERNAL_93d9df99_4_k_cu_72ca3f94_240724cuda3std6ranges3__45__cpo9iter_moveE,@object
	.size		_ZN40_INTERNAL_93d9df99_4_k_cu_72ca3f94_240724cuda3std6ranges3__45__cpo9iter_moveE,(_ZN40_INTERNAL_93d9df99_4_k_cu_72ca3f94_240724cuda3std3__45__cpo5beginE - _ZN40_INTERNAL_93d9df99_4_k_cu_72ca3f94_240724cuda3std6ranges3__45__cpo9iter_moveE)
_ZN40_INTERNAL_93d9df99_4_k_cu_72ca3f94_240724cuda3std6ranges3__45__cpo9iter_moveE:
	.zero		1
	.type		_ZN40_INTERNAL_93d9df99_4_k_cu_72ca3f94_240724cuda3std3__45__cpo5beginE,@object
	.size		_ZN40_INTERNAL_93d9df99_4_k_cu_72ca3f94_240724cuda3std3__45__cpo5beginE,(_ZN40_INTERNAL_93d9df99_4_k_cu_72ca3f94_240724cuda3std3__442_GLOBAL__N__93d9df99_4_k_cu_72ca3f94_240726ignoreE - _ZN40_INTERNAL_93d9df99_4_k_cu_72ca3f94_240724cuda3std3__45__cpo5beginE)
_ZN40_INTERNAL_93d9df99_4_k_cu_72ca3f94_240724cuda3std3__45__cpo5beginE:
	.zero		1
	.type		_ZN40_INTERNAL_93d9df99_4_k_cu_72ca3f94_240724cuda3std3__442_GLOBAL__N__93d9df99_4_k_cu_72ca3f94_240726ignoreE,@object
	.size		_ZN40_INTERNAL_93d9df99_4_k_cu_72ca3f94_240724cuda3std3__442_GLOBAL__N__93d9df99_4_k_cu_72ca3f94_240726ignoreE,(_ZN40_INTERNAL_93d9df99_4_k_cu_72ca3f94_240724cute7productE - _ZN40_INTERNAL_93d9df99_4_k_cu_72ca3f94_240724cuda3std3__442_GLOBAL__N__93d9df99_4_k_cu_72ca3f94_240726ignoreE)
_ZN40_INTERNAL_93d9df99_4_k_cu_72ca3f94_240724cuda3std3__442_GLOBAL__N__93d9df99_4_k_cu_72ca3f94_240726ignoreE:
	.zero		1
	.type		_ZN40_INTERNAL_93d9df99_4_k_cu_72ca3f94_240724cute7productE,@object
	.size		_ZN40_INTERNAL_93d9df99_4_k_cu_72ca3f94_240724cute7productE,(_ZN40_INTERNAL_93d9df99_4_k_cu_72ca3f94_240724cuda3std3__45__cpo3endE - _ZN40_INTERNAL_93d9df99_4_k_cu_72ca3f94_240724cute7productE)
_ZN40_INTERNAL_93d9df99_4_k_cu_72ca3f94_240724cute7productE:
	.zero		1
	.type		_ZN40_INTERNAL_93d9df99_4_k_cu_72ca3f94_240724cuda3std3__45__cpo3endE,@object
	.size		_ZN40_INTERNAL_93d9df99_4_k_cu_72ca3f94_240724cuda3std3__45__cpo3endE,(_ZN40_INTERNAL_93d9df99_4_k_cu_72ca3f94_240724cuda3std3__419piecewise_constructE - _ZN40_INTERNAL_93d9df99_4_k_cu_72ca3f94_240724cuda3std3__45__cpo3endE)
_ZN40_INTERNAL_93d9df99_4_k_cu_72ca3f94_240724cuda3std3__45__cpo3endE:
	.zero		1
	.type		_ZN40_INTERNAL_93d9df99_4_k_cu_72ca3f94_240724cuda3std3__419piecewise_constructE,@object
	.size		_ZN40_INTERNAL_93d9df99_4_k_cu_72ca3f94_240724cuda3std3__419piecewise_constructE,(_ZN40_INTERNAL_93d9df99_4_k_cu_72ca3f94_240724cuda3std3__45__cpo4cendE - _ZN40_INTERNAL_93d9df99_4_k_cu_72ca3f94_240724cuda3std3__419piecewise_constructE)
_ZN40_INTERNAL_93d9df99_4_k_cu_72ca3f94_240724cuda3std3__419piecewise_constructE:
	.zero		1
	.type		_ZN40_INTERNAL_93d9df99_4_k_cu_72ca3f94_240724cuda3std3__45__cpo4cendE,@object
	.size		_ZN40_INTERNAL_93d9df99_4_k_cu_72ca3f94_240724cuda3std3__45__cpo4cendE,(_ZN40_INTERNAL_93d9df99_4_k_cu_72ca3f94_240724cuda3std6ranges3__45__cpo4swapE - _ZN40_INTERNAL_93d9df99_4_k_cu_72ca3f94_240724cuda3std3__45__cpo4cendE)
_ZN40_INTERNAL_93d9df99_4_k_cu_72ca3f94_240724cuda3std3__45__cpo4cendE:
	.zero		1
	.type		_ZN40_INTERNAL_93d9df99_4_k_cu_72ca3f94_240724cuda3std6ranges3__45__cpo4swapE,@object
	.size		_ZN40_INTERNAL_93d9df99_4_k_cu_72ca3f94_240724cuda3std6ranges3__45__cpo4swapE,(.L_7 - _ZN40_INTERNAL_93d9df99_4_k_cu_72ca3f94_240724cuda3std6ranges3__45__cpo4swapE)
_ZN40_INTERNAL_93d9df99_4_k_cu_72ca3f94_240724cuda3std6ranges3__45__cpo4swapE:
	.zero		1
.L_7:


//--------------------- .nv.constant0._ZN7cutlass13device_kernelINS_4gemm6kernel13GemmUniversalIN4cute5tupleIJiiiiEEENS1_10collective13CollectiveMmaINS1_37MainloopSm90TmaGmmaWarpSpecializedFP8ILi3ENS5_IJNS4_1CILi1EEENSA_ILi8EEESB_EEENS1_35KernelTmaWarpSpecializedCooperativeEEENS5_IJNSA_ILi256EEESG_NSA_ILi128EEEEEENS_12float_e4m3_tENS5_IJlSB_lEEESJ_SK_NS4_8TiledMMAINS4_8MMA_AtomIJNS4_4SM904GMMA31MMA_64x256x32_F32E4M3E4M3_SS_TNILNSO_7ScaleInE1ELSQ_1EEEEEENS4_6LayoutINS5_IJNSA_ILi2EEESB_SB_EEENS5_IJSB_NSA_ILi0EEESW_EEEEENS5_IJNS4_10UnderscoreESZ_SZ_EEEEENS4_23SM90_TMA_LOAD_MULTICASTENS4_14ComposedLayoutINS4_7SwizzleILi3ELi4ELi3EEENS4_18smem_ptr_flag_bitsILi8EEENST_INS5_IJSC_SH_EEENS5_IJSH_SB_EEEEEEEvNS4_8identityENS4_13SM90_TMA_LOADES1B_vS1C_EENS_8epilogue10collective6detail29Sm90TmaWarpSpecializedAdapterINS1G_15DefaultEpilogueISJ_SK_SK_NS1F_6thread17LinearCombinationISJ_Li1EffLNS1K_9ScaleType4KindE0ELNS_15FloatRoundStyleE2ESJ_EENS1_15EpilogueDefaultEEEEEvvEEEEvNT_6ParamsE --------------------------
	.section	.nv.constant0._ZN7cutlass13device_kernelINS_4gemm6kernel13GemmUniversalIN4cute5tupleIJiiiiEEENS1_10collective13CollectiveMmaINS1_37MainloopSm90TmaGmmaWarpSpecializedFP8ILi3ENS5_IJNS4_1CILi1EEENSA_ILi8EEESB_EEENS1_35KernelTmaWarpSpecializedCooperativeEEENS5_IJNSA_ILi256EEESG_NSA_ILi128EEEEEENS_12float_e4m3_tENS5_IJlSB_lEEESJ_SK_NS4_8TiledMMAINS4_8MMA_AtomIJNS4_4SM904GMMA31MMA_64x256x32_F32E4M3E4M3_SS_TNILNSO_7ScaleInE1ELSQ_1EEEEEENS4_6LayoutINS5_IJNSA_ILi2EEESB_SB_EEENS5_IJSB_NSA_ILi0EEESW_EEEEENS5_IJNS4_10UnderscoreESZ_SZ_EEEEENS4_23SM90_TMA_LOAD_MULTICASTENS4_14ComposedLayoutINS4_7SwizzleILi3ELi4ELi3EEENS4_18smem_ptr_flag_bitsILi8EEENST_INS5_IJSC_SH_EEENS5_IJSH_SB_EEEEEEEvNS4_8identityENS4_13SM90_TMA_LOADES1B_vS1C_EENS_8epilogue10collective6detail29Sm90TmaWarpSpecializedAdapterINS1G_15DefaultEpilogueISJ_SK_SK_NS1F_6thread17LinearCombinationISJ_Li1EffLNS1K_9ScaleType4KindE0ELNS_15FloatRoundStyleE2ESJ_EENS1_15EpilogueDefaultEEEEEvvEEEEvNT_6ParamsE,"a",@progbits
	.sectionflags	@""
	.align	4
.nv.constant0._ZN7cutlass13device_kernelINS_4gemm6kernel13GemmUniversalIN4cute5tupleIJiiiiEEENS1_10collective13CollectiveMmaINS1_37MainloopSm90TmaGmmaWarpSpecializedFP8ILi3ENS5_IJNS4_1CILi1EEENSA_ILi8EEESB_EEENS1_35KernelTmaWarpSpecializedCooperativeEEENS5_IJNSA_ILi256EEESG_NSA_ILi128EEEEEENS_12float_e4m3_tENS5_IJlSB_lEEESJ_SK_NS4_8TiledMMAINS4_8MMA_AtomIJNS4_4SM904GMMA31MMA_64x256x32_F32E4M3E4M3_SS_TNILNSO_7ScaleInE1ELSQ_1EEEEEENS4_6LayoutINS5_IJNSA_ILi2EEESB_SB_EEENS5_IJSB_NSA_ILi0EEESW_EEEEENS5_IJNS4_10UnderscoreESZ_SZ_EEEEENS4_23SM90_TMA_LOAD_MULTICASTENS4_14ComposedLayoutINS4_7SwizzleILi3ELi4ELi3EEENS4_18smem_ptr_flag_bitsILi8EEENST_INS5_IJSC_SH_EEENS5_IJSH_SB_EEEEEEEvNS4_8identityENS4_13SM90_TMA_LOADES1B_vS1C_EENS_8epilogue10collective6detail29Sm90TmaWarpSpecializedAdapterINS1G_15DefaultEpilogueISJ_SK_SK_NS1F_6thread17LinearCombinationISJ_Li1EffLNS1K_9ScaleType4KindE0ELNS_15FloatRoundStyleE2ESJ_EENS1_15EpilogueDefaultEEEEEvvEEEEvNT_6ParamsE:
	.zero		1664


//--------------------- SYMBOLS --------------------------

	.type		.nv.reservedSmem.offset0,@object
	.size		.nv.reservedSmem.offset0,0x4
